	.target	sm_90a

	.elftype	@"ET_EXEC"


//--------------------- .note.nv.tkinfo           --------------------------
	.section	.note.nv.tkinfo,"",@"SHT_NOTE"
	.sectionflags	@"SHF_NOTE_NV_TKINFO"
	.tkinfo
        /*0018*/ 	.word	0x00000002
        /*0030*/ 	.string	""
        /*0030*/ 	.string	"ptxas"
        /*0030*/ 	.string	"Cuda compilation tools, release 13.0, V13.0.88"
        /*0030*/ 	.string	"Build cuda_13.0.r13.0/compiler.36424714_0"
        /*0030*/ 	.string	"-arch sm_90a -m 64 "



//--------------------- .note.nv.cuinfo           --------------------------
	.section	.note.nv.cuinfo,"",@"SHT_NOTE"
	.sectionflags	@"SHF_NOTE_NV_CUINFO"
        /*0018*/ 	.short	0x0002
        /*001a*/ 	.short	0x005a
        /*001c*/ 	.short	0x0082
	.zero		2


//--------------------- .nv.info                  --------------------------
	.section	.nv.info,"",@"SHT_CUDA_INFO"
	.align	4


	//----- nvinfo : EIATTR_REGCOUNT
	.align		4
        /*0000*/ 	.byte	0x04, 0x2f
        /*0002*/ 	.short	(.L_15 - .L_14)
	.align		4
.L_14:
        /*0004*/ 	.word	index@(_ZN7cutlass13device_kernelINS_4gemm6kernel13GemmUniversalIN4cute5tupleIJiiiiEEENS1_10collective13CollectiveMmaINS1_34MainloopSm90TmaGmmaWarpSpecializedILi9ENS5_IJNS4_1CILi1EEESB_SB_EEENS1_35KernelTmaWarpSpecializedCooperativeEEENS5_IJNSA_ILi384EEESF_NSA_ILi16EEEEEENS_6half_tENS5_IJlSB_lEEESI_SJ_NS4_8TiledMMAINS4_8MMA_AtomIJNS4_4SM904GMMA26MMA_64x192x16_F32F16F16_SSILNSN_5MajorE0ELSP_0ELNSN_7ScaleInE1ELSQ_1EEEEEENS4_6LayoutINS5_IJNSA_ILi2EEESB_SB_EEENS5_IJSB_NSA_ILi0EEESW_EEEEENS5_IJNS4_10UnderscoreESZ_SZ_EEEEENS4_13SM90_TMA_LOADENS4_14ComposedLayoutINS4_7SwizzleILi1ELi4ELi3EEENS4_18smem_ptr_flag_bitsILi16EEENST_INS5_IJNSA_ILi8EEESG_EEENS5_IJSG_SB_EEEEEEEvNS4_8identityES12_S1C_vS1D_EENS_8epilogue10collective6detail29Sm90TmaWarpSpecializedAdapterINS1G_15DefaultEpilogueISI_SJ_SJ_NS1F_6thread17LinearCombinationISI_Li1EffLNS1K_9ScaleType4KindE0ELNS_15FloatRoundStyleE2ESI_EENS1_15EpilogueDefaultEEEEEvvEEEEvNT_6ParamsE)
        /*0008*/ 	.word	0x000000a8


	//----- nvinfo : EIATTR_FRAME_SIZE
	.align		4
.L_15:
        /*000c*/ 	.byte	0x04, 0x11
        /*000e*/ 	.short	(.L_17 - .L_16)
	.align		4
.L_16:
        /*0010*/ 	.word	index@(_ZN7cutlass13device_kernelINS_4gemm6kernel13GemmUniversalIN4cute5tupleIJiiiiEEENS1_10collective13CollectiveMmaINS1_34MainloopSm90TmaGmmaWarpSpecializedILi9ENS5_IJNS4_1CILi1EEESB_SB_EEENS1_35KernelTmaWarpSpecializedCooperativeEEENS5_IJNSA_ILi384EEESF_NSA_ILi16EEEEEENS_6half_tENS5_IJlSB_lEEESI_SJ_NS4_8TiledMMAINS4_8MMA_AtomIJNS4_4SM904GMMA26MMA_64x192x16_F32F16F16_SSILNSN_5MajorE0ELSP_0ELNSN_7ScaleInE1ELSQ_1EEEEEENS4_6LayoutINS5_IJNSA_ILi2EEESB_SB_EEENS5_IJSB_NSA_ILi0EEESW_EEEEENS5_IJNS4_10UnderscoreESZ_SZ_EEEEENS4_13SM90_TMA_LOADENS4_14ComposedLayoutINS4_7SwizzleILi1ELi4ELi3EEENS4_18smem_ptr_flag_bitsILi16EEENST_INS5_IJNSA_ILi8EEESG_EEENS5_IJSG_SB_EEEEEEEvNS4_8identityES12_S1C_vS1D_EENS_8epilogue10collective6detail29Sm90TmaWarpSpecializedAdapterINS1G_15DefaultEpilogueISI_SJ_SJ_NS1F_6thread17LinearCombinationISI_Li1EffLNS1K_9ScaleType4KindE0ELNS_15FloatRoundStyleE2ESI_EENS1_15EpilogueDefaultEEEEEvvEEEEvNT_6ParamsE)
        /*0014*/ 	.word	0x00000bc0


	//----- nvinfo : EIATTR_MIN_STACK_SIZE
	.align		4
.L_17:
        /*0018*/ 	.byte	0x04, 0x12
        /*001a*/ 	.short	(.L_19 - .L_18)
	.align		4
.L_18:
        /*001c*/ 	.word	index@(_ZN7cutlass13device_kernelINS_4gemm6kernel13GemmUniversalIN4cute5tupleIJiiiiEEENS1_10collective13CollectiveMmaINS1_34MainloopSm90TmaGmmaWarpSpecializedILi9ENS5_IJNS4_1CILi1EEESB_SB_EEENS1_35KernelTmaWarpSpecializedCooperativeEEENS5_IJNSA_ILi384EEESF_NSA_ILi16EEEEEENS_6half_tENS5_IJlSB_lEEESI_SJ_NS4_8TiledMMAINS4_8MMA_AtomIJNS4_4SM904GMMA26MMA_64x192x16_F32F16F16_SSILNSN_5MajorE0ELSP_0ELNSN_7ScaleInE1ELSQ_1EEEEEENS4_6LayoutINS5_IJNSA_ILi2EEESB_SB_EEENS5_IJSB_NSA_ILi0EEESW_EEEEENS5_IJNS4_10UnderscoreESZ_SZ_EEEEENS4_13SM90_TMA_LOADENS4_14ComposedLayoutINS4_7SwizzleILi1ELi4ELi3EEENS4_18smem_ptr_flag_bitsILi16EEENST_INS5_IJNSA_ILi8EEESG_EEENS5_IJSG_SB_EEEEEEEvNS4_8identityES12_S1C_vS1D_EENS_8epilogue10collective6detail29Sm90TmaWarpSpecializedAdapterINS1G_15DefaultEpilogueISI_SJ_SJ_NS1F_6thread17LinearCombinationISI_Li1EffLNS1K_9ScaleType4KindE0ELNS_15FloatRoundStyleE2ESI_EENS1_15EpilogueDefaultEEEEEvvEEEEvNT_6ParamsE)
        /*0020*/ 	.word	0x00000bc0
.L_19:


//--------------------- .nv.compat                --------------------------
	.section	.nv.compat,"",@"SHT_CUDA_COMPAT_INFO"
	.align	4
        /*0000*/ 	.byte	0x02, 0x09, 0x01, 0x00, 0x02, 0x02, 0x04, 0x00, 0x02, 0x05, 0x05, 0x00, 0x03, 0x07, 0x01, 0x01
        /*0010*/ 	.byte	0x02, 0x03, 0x01, 0x00, 0x02, 0x06, 0x01, 0x00, 0x04, 0x0b, 0x08, 0x00, 0x00, 0x00, 0x00, 0x00
        /*0020*/ 	.byte	0x00, 0x00, 0x00, 0x00


//--------------------- .nv.info._ZN7cutlass13device_kernelINS_4gemm6kernel13GemmUniversalIN4cute5tupleIJiiiiEEENS1_10collective13CollectiveMmaINS1_34MainloopSm90TmaGmmaWarpSpecializedILi9ENS5_IJNS4_1CILi1EEESB_SB_EEENS1_35KernelTmaWarpSpecializedCooperativeEEENS5_IJNSA_ILi384EEESF_NSA_ILi16EEEEEENS_6half_tENS5_IJlSB_lEEESI_SJ_NS4_8TiledMMAINS4_8MMA_AtomIJNS4_4SM904GMMA26MMA_64x192x16_F32F16F16_SSILNSN_5MajorE0ELSP_0ELNSN_7ScaleInE1ELSQ_1EEEEEENS4_6LayoutINS5_IJNSA_ILi2EEESB_SB_EEENS5_IJSB_NSA_ILi0EEESW_EEEEENS5_IJNS4_10UnderscoreESZ_SZ_EEEEENS4_13SM90_TMA_LOADENS4_14ComposedLayoutINS4_7SwizzleILi1ELi4ELi3EEENS4_18smem_ptr_flag_bitsILi16EEENST_INS5_IJNSA_ILi8EEESG_EEENS5_IJSG_SB_EEEEEEEvNS4_8identityES12_S1C_vS1D_EENS_8epilogue10collective6detail29Sm90TmaWarpSpecializedAdapterINS1G_15DefaultEpilogueISI_SJ_SJ_NS1F_6thread17LinearCombinationISI_Li1EffLNS1K_9ScaleType4KindE0ELNS_15FloatRoundStyleE2ESI_EENS1_15EpilogueDefaultEEEEEvvEEEEvNT_6ParamsE --------------------------
	.section	.nv.info._ZN7cutlass13device_kernelINS_4gemm6kernel13GemmUniversalIN4cute5tupleIJiiiiEEENS1_10collective13CollectiveMmaINS1_34MainloopSm90TmaGmmaWarpSpecializedILi9ENS5_IJNS4_1CILi1EEESB_SB_EEENS1_35KernelTmaWarpSpecializedCooperativeEEENS5_IJNSA_ILi384EEESF_NSA_ILi16EEEEEENS_6half_tENS5_IJlSB_lEEESI_SJ_NS4_8TiledMMAINS4_8MMA_AtomIJNS4_4SM904GMMA26MMA_64x192x16_F32F16F16_SSILNSN_5MajorE0ELSP_0ELNSN_7ScaleInE1ELSQ_1EEEEEENS4_6LayoutINS5_IJNSA_ILi2EEESB_SB_EEENS5_IJSB_NSA_ILi0EEESW_EEEEENS5_IJNS4_10UnderscoreESZ_SZ_EEEEENS4_13SM90_TMA_LOADENS4_14ComposedLayoutINS4_7SwizzleILi1ELi4ELi3EEENS4_18smem_ptr_flag_bitsILi16EEENST_INS5_IJNSA_ILi8EEESG_EEENS5_IJSG_SB_EEEEEEEvNS4_8identityES12_S1C_vS1D_EENS_8epilogue10collective6detail29Sm90TmaWarpSpecializedAdapterINS1G_15DefaultEpilogueISI_SJ_SJ_NS1F_6thread17LinearCombinationISI_Li1EffLNS1K_9ScaleType4KindE0ELNS_15FloatRoundStyleE2ESI_EENS1_15EpilogueDefaultEEEEEvvEEEEvNT_6ParamsE,"",@"SHT_CUDA_INFO"
	.sectionflags	@""
	.align	4


	//----- nvinfo : EIATTR_CUDA_API_VERSION
	.align		4
        /*0000*/ 	.byte	0x04, 0x37
        /*0002*/ 	.short	(.L_21 - .L_20)
.L_20:
        /*0004*/ 	.word	0x00000082


	//----- nvinfo : EIATTR_KPARAM_INFO
	.align		4
.L_21:
        /*0008*/ 	.byte	0x04, 0x17
        /*000a*/ 	.short	(.L_23 - .L_22)
.L_22:
        /*000c*/ 	.word	0x00000000
        /*0010*/ 	.short	0x0000
        /*0012*/ 	.short	0x0070
        /*0014*/ 	.byte	0x00, 0xf0, 0x01, 0x10


	//----- nvinfo : EIATTR_SPARSE_MMA_MASK
	.align		4
.L_23:
        /*0018*/ 	.byte	0x03, 0x50
        /*001a*/ 	.short	0x0000


	//----- nvinfo : EIATTR_MAXREG_COUNT
	.align		4
        /*001c*/ 	.byte	0x03, 0x1b
        /*001e*/ 	.short	0x00a8


	//----- nvinfo : EIATTR_NUM_BARRIERS
	.align		4
        /*0020*/ 	.byte	0x02, 0x4c
        /*0022*/ 	.byte	0x01
	.zero		1


	//----- nvinfo : EIATTR_EXTERNS
	.align		4
        /*0024*/ 	.byte	0x04, 0x0f
        /*0026*/ 	.short	(.L_25 - .L_24)


	//   ....[0]....
	.align		4
.L_24:
        /*0028*/ 	.word	index@(__assertfail)


	//----- nvinfo : EIATTR_ANNOTATIONS
	.align		4
.L_25:
        /*002c*/ 	.byte	0x04, 0x55
        /*002e*/ 	.short	(.L_27 - .L_26)


	//   ....[0]....
.L_26:
        /*0030*/ 	.word	0x00000001
        /*0034*/ 	.byte	0x60, 0x07, 0x00, 0x00, 0x01, 0x00, 0x00, 0x00, 0x80, 0x07, 0x00, 0x00, 0x01, 0x00, 0x00, 0x00
        /* <DEDUP_REMOVED lines=859> */
        /*35f4*/ 	.byte	0x00, 0xe4, 0x02, 0x00, 0x01, 0x00, 0x00, 0x00, 0x20, 0xe4, 0x02, 0x00


	//----- nvinfo : EIATTR_MERCURY_ISA_VERSION
	.align		4
.L_27:
        /*3600*/ 	.byte	0x03, 0x5f
        /*3602*/ 	.short	0x0101


	//----- nvinfo : EIATTR_INT_WARP_WIDE_INSTR_OFFSETS
	.align		4
        /*3604*/ 	.byte	0x04, 0x31
        /*3606*/ 	.short	(.L_29 - .L_28)


	//   ....[0]....
.L_28:
        /*3608*/ 	.word	0x000005d0


	//   ....[1]....
        /*360c*/ 	.word	0x000005e0


	//   ....[2]....
        /*3610*/ 	.word	0x00000670


	//----- nvinfo : EIATTR_COOP_GROUP_MASK_REGIDS
	.align		4
.L_29:
        /*3614*/ 	.byte	0x04, 0x29
        /*3616*/ 	.short	(.L_31 - .L_30)


	//   ....[0]....
.L_30:
        /*3618*/ 	.word	0xffffffff


	//   ....[1]....
        /*361c*/ 	.word	0xffffffff


	//   ....[2]....
        /*3620*/ 	.word	0xffffffff


	//   ....[3]....
        /*3624*/ 	.word	0xffffffff


	//   ....[4]....
        /*3628*/ 	.word	0xffffffff


	//----- nvinfo : EIATTR_COOP_GROUP_INSTR_OFFSETS
	.align		4
.L_31:
        /*362c*/ 	.byte	0x04, 0x28
        /*362e*/ 	.short	(.L_33 - .L_32)


	//   ....[0]....
.L_32:
        /*3630*/ 	.word	0x00000070


	//   ....[1]....
        /*3634*/ 	.word	0x00000080


	//   ....[2]....
        /*3638*/ 	.word	0x000001a0


	//   ....[3]....
        /*363c*/ 	.word	0x00000480


	//   ....[4]....
        /*3640*/ 	.word	0x00001240


	//----- nvinfo : EIATTR_REG_RECONFIG
	.align		4
.L_33:
        /*3644*/ 	.byte	0x01, 0x54
	.zero		2


	//----- nvinfo : EIATTR_SYSCALL_OFFSETS
	.align		4
        /*3648*/ 	.byte	0x04, 0x46
        /*364a*/ 	.short	(.L_35 - .L_34)


	//   ....[0]....
.L_34:
        /*364c*/ 	.word	0x000013f0


	//----- nvinfo : EIATTR_MBARRIER_INSTR_OFFSETS
	.align		4
.L_35:
        /*3650*/ 	.byte	0x04, 0x39
        /*3652*/ 	.short	(.L_37 - .L_36)


	//   ....[0]....
.L_36:
        /*3654*/ 	.word	0x00000340
        /*3658*/ 	.word	0x000000ff
        /*365c*/ 	.word	0x00000000
        /*3660*/ 	.short	0x0100
        /*3662*/ 	.byte	0x08
	.zero		1


	//   ....[1]....
        /*3664*/ 	.word	0x00000350
        /*3668*/ 	.word	0x000000ff
        /*366c*/ 	.word	0x00000048
        /*3670*/ 	.short	0x0100
        /*3672*/ 	.byte	0x08
	.zero		1


	//   ....[2]....
        /*3674*/ 	.word	0x00000360
        /*3678*/ 	.word	0x000000ff
        /*367c*/ 	.word	0x00000008
        /*3680*/ 	.short	0x0100
        /*3682*/ 	.byte	0x08
	.zero		1


	//   ....[3]....
        /*3684*/ 	.word	0x00000370
        /*3688*/ 	.word	0x000000ff
        /*368c*/ 	.word	0x00000050
        /*3690*/ 	.short	0x0100
        /*3692*/ 	.byte	0x08
	.zero		1


	//   ....[4]....
        /*3694*/ 	.word	0x00000380
        /*3698*/ 	.word	0x000000ff
        /*369c*/ 	.word	0x00000010
        /*36a0*/ 	.short	0x0100
        /*36a2*/ 	.byte	0x08
	.zero		1


	//   ....[5]....
        /*36a4*/ 	.word	0x00000390
        /*36a8*/ 	.word	0x000000ff
        /*36ac*/ 	.word	0x00000058
        /*36b0*/ 	.short	0x0100
        /*36b2*/ 	.byte	0x08
	.zero		1


	//   ....[6]....
        /*36b4*/ 	.word	0x000003a0
        /*36b8*/ 	.word	0x000000ff
        /*36bc*/ 	.word	0x00000018
        /*36c0*/ 	.short	0x0100
        /*36c2*/ 	.byte	0x08
	.zero		1


	//   ....[7]....
        /*36c4*/ 	.word	0x000003b0
        /*36c8*/ 	.word	0x000000ff
        /*36cc*/ 	.word	0x00000060
        /*36d0*/ 	.short	0x0100
        /*36d2*/ 	.byte	0x08
	.zero		1


	//   ....[8]....
        /*36d4*/ 	.word	0x000003c0
        /*36d8*/ 	.word	0x000000ff
        /*36dc*/ 	.word	0x00000020
        /*36e0*/ 	.short	0x0100
        /*36e2*/ 	.byte	0x08
	.zero		1


	//   ....[9]....
        /*36e4*/ 	.word	0x000003d0
        /*36e8*/ 	.word	0x000000ff
        /*36ec*/ 	.word	0x00000068
        /*36f0*/ 	.short	0x0100
        /*36f2*/ 	.byte	0x08
	.zero		1


	//   ....[10]....
        /*36f4*/ 	.word	0x000003e0
        /*36f8*/ 	.word	0x000000ff
        /*36fc*/ 	.word	0x00000028
        /*3700*/ 	.short	0x0100
        /*3702*/ 	.byte	0x08
	.zero		1


	//   ....[11]....
        /*3704*/ 	.word	0x000003f0
        /*3708*/ 	.word	0x000000ff
        /*370c*/ 	.word	0x00000070
        /*3710*/ 	.short	0x0100
        /*3712*/ 	.byte	0x08
	.zero		1


	//   ....[12]....
        /*3714*/ 	.word	0x00000400
        /*3718*/ 	.word	0x000000ff
        /*371c*/ 	.word	0x00000030
        /*3720*/ 	.short	0x0100
        /*3722*/ 	.byte	0x08
	.zero		1


	//   ....[13]....
        /*3724*/ 	.word	0x00000410
        /*3728*/ 	.word	0x000000ff
        /*372c*/ 	.word	0x00000078
        /*3730*/ 	.short	0x0100
        /*3732*/ 	.byte	0x08
	.zero		1


	//   ....[14]....
        /*3734*/ 	.word	0x00000420
        /*3738*/ 	.word	0x000000ff
        /*373c*/ 	.word	0x00000038
        /*3740*/ 	.short	0x0100
        /*3742*/ 	.byte	0x08
	.zero		1


	//   ....[15]....
        /*3744*/ 	.word	0x00000430
        /*3748*/ 	.word	0x000000ff
        /*374c*/ 	.word	0x00000080
        /*3750*/ 	.short	0x0100
        /*3752*/ 	.byte	0x08
	.zero		1


	//   ....[16]....
        /*3754*/ 	.word	0x00000440
        /*3758*/ 	.word	0x000000ff
        /*375c*/ 	.word	0x00000040
        /*3760*/ 	.short	0x0100
        /*3762*/ 	.byte	0x08
	.zero		1


	//   ....[17]....
        /*3764*/ 	.word	0x00000450
        /*3768*/ 	.word	0x000000ff
        /*376c*/ 	.word	0x00000088
        /*3770*/ 	.short	0x0100
        /*3772*/ 	.byte	0x08
	.zero		1


	//   ....[18]....
        /*3774*/ 	.word	0x000006f0
        /*3778*/ 	.word	0x000000ff
        /*377c*/ 	.word	0x000000a0
        /*3780*/ 	.short	0x0100
        /*3782*/ 	.byte	0x10
	.zero		1


	//   ....[19]....
        /*3784*/ 	.word	0x00000790
        /*3788*/ 	.word	0x000000ff
        /*378c*/ 	.word	0x000000a8
        /*3790*/ 	.short	0x0100
        /*3792*/ 	.byte	0x10
	.zero		1


	//   ....[20]....
        /*3794*/ 	.word	0x00001490
        /*3798*/ 	.word	0x00000003
        /*379c*/ 	.word	0x00000000
        /*37a0*/ 	.short	0x010a
        /*37a2*/ 	.byte	0x3f
	.zero		1


	//   ....[21]....
        /*37a4*/ 	.word	0x000014d0
        /*37a8*/ 	.word	0x00000003
        /*37ac*/ 	.word	0x00000000
        /*37b0*/ 	.short	0x010a
        /*37b2*/ 	.byte	0x3f
	.zero		1


	//   ....[22]....
        /*37b4*/ 	.word	0x000024a0
        /*37b8*/ 	.word	0x000000ff
        /*37bc*/ 	.word	0x00000000
        /*37c0*/ 	.short	0x010a
        /*37c2*/ 	.byte	0x04
	.zero		1


	//   ....[23]....
        /*37c4*/ 	.word	0x000024e0
        /*37c8*/ 	.word	0x000000ff
        /*37cc*/ 	.word	0x00000000
        /*37d0*/ 	.short	0x010a
        /*37d2*/ 	.byte	0x04
	.zero		1


	//   ....[24]....
        /*37d4*/ 	.word	0x00005680
        /*37d8*/ 	.word	0x000000ff
        /*37dc*/ 	.word	0x00000000
        /*37e0*/ 	.short	0x0101
        /*37e2*/ 	.byte	0x04
	.zero		1


	//   ....[25]....
        /*37e4*/ 	.word	0x00005840
        /*37e8*/ 	.word	0x00000000
        /*37ec*/ 	.word	0x00000000
        /*37f0*/ 	.short	0x0101
        /*37f2*/ 	.byte	0x3f
	.zero		1


	//   ....[26]....
        /*37f4*/ 	.word	0x0002dfe0
        /*37f8*/ 	.word	0x0000000f
        /*37fc*/ 	.word	0x00000048
        /*3800*/ 	.short	0x010a
        /*3802*/ 	.byte	0x3f
	.zero		1


	//   ....[27]....
        /*3804*/ 	.word	0x0002e320
        /*3808*/ 	.word	0x00000002
        /*380c*/ 	.word	0x000000a8
        /*3810*/ 	.short	0x0101
        /*3812*/ 	.byte	0x3f
	.zero		1


	//   ....[28]....
        /*3814*/ 	.word	0x0002eb30
        /*3818*/ 	.word	0x00000004
        /*381c*/ 	.word	0x00000000
        /*3820*/ 	.short	0x010a
        /*3822*/ 	.byte	0x3f
	.zero		1


	//   ....[29]....
        /*3824*/ 	.word	0x0002ebc0
        /*3828*/ 	.word	0x00000003
        /*382c*/ 	.word	0x00000000
        /*3830*/ 	.short	0x010a
        /*3832*/ 	.byte	0x3f
	.zero		1


	//   ....[30]....
        /*3834*/ 	.word	0x0002ec50
        /*3838*/ 	.word	0x00000003
        /*383c*/ 	.word	0x00000000
        /*3840*/ 	.short	0x010a
        /*3842*/ 	.byte	0x3f
	.zero		1


	//   ....[31]....
        /*3844*/ 	.word	0x0002ece0
        /*3848*/ 	.word	0x00000003
        /*384c*/ 	.word	0x00000000
        /*3850*/ 	.short	0x010a
        /*3852*/ 	.byte	0x3f
	.zero		1


	//   ....[32]....
        /*3854*/ 	.word	0x0002ed70
        /*3858*/ 	.word	0x00000003
        /*385c*/ 	.word	0x00000000
        /*3860*/ 	.short	0x010a
        /*3862*/ 	.byte	0x3f
	.zero		1


	//   ....[33]....
        /*3864*/ 	.word	0x0002ee00
        /*3868*/ 	.word	0x00000003
        /*386c*/ 	.word	0x00000000
        /*3870*/ 	.short	0x010a
        /*3872*/ 	.byte	0x3f
	.zero		1


	//   ....[34]....
        /*3874*/ 	.word	0x0002ee90
        /*3878*/ 	.word	0x00000003
        /*387c*/ 	.word	0x00000000
        /*3880*/ 	.short	0x010a
        /*3882*/ 	.byte	0x3f
	.zero		1


	//   ....[35]....
        /*3884*/ 	.word	0x0002ef20
        /*3888*/ 	.word	0x00000003
        /*388c*/ 	.word	0x00000000
        /*3890*/ 	.short	0x010a
        /*3892*/ 	.byte	0x3f
	.zero		1


	//   ....[36]....
        /*3894*/ 	.word	0x0002efb0
        /*3898*/ 	.word	0x00000003
        /*389c*/ 	.word	0x00000000
        /*38a0*/ 	.short	0x010a
        /*38a2*/ 	.byte	0x3f
	.zero		1


	//   ....[37]....
        /*38a4*/ 	.word	0x0002f010
        /*38a8*/ 	.word	0x00000003
        /*38ac*/ 	.word	0x00000000
        /*38b0*/ 	.short	0x010a
        /*38b2*/ 	.byte	0x3f
	.zero		1


	//   ....[38]....
        /*38b4*/ 	.word	0x0002f070
        /*38b8*/ 	.word	0x00000006
        /*38bc*/ 	.word	0x00000000
        /*38c0*/ 	.short	0x010a
        /*38c2*/ 	.byte	0x3f
	.zero		1


	//   ....[39]....
        /*38c4*/ 	.word	0x0002f140
        /*38c8*/ 	.word	0x0000000f
        /*38cc*/ 	.word	0x00000048
        /*38d0*/ 	.short	0x010a
        /*38d2*/ 	.byte	0x3f
	.zero		1


	//   ....[40]....
        /*38d4*/ 	.word	0x0002f210
        /*38d8*/ 	.word	0x00000004
        /*38dc*/ 	.word	0x00000000
        /*38e0*/ 	.short	0x010a
        /*38e2*/ 	.byte	0x3f
	.zero		1


	//   ....[41]....
        /*38e4*/ 	.word	0x0002f260
        /*38e8*/ 	.word	0x00000003
        /*38ec*/ 	.word	0x00000000
        /*38f0*/ 	.short	0x010a
        /*38f2*/ 	.byte	0x3f
	.zero		1


	//   ....[42]....
        /*38f4*/ 	.word	0x0002f2b0
        /*38f8*/ 	.word	0x00000003
        /*38fc*/ 	.word	0x00000000
        /*3900*/ 	.short	0x010a
        /*3902*/ 	.byte	0x3f
	.zero		1


	//   ....[43]....
        /*3904*/ 	.word	0x0002f300
        /*3908*/ 	.word	0x00000003
        /*390c*/ 	.word	0x00000000
        /*3910*/ 	.short	0x010a
        /*3912*/ 	.byte	0x3f
	.zero		1


	//   ....[44]....
        /*3914*/ 	.word	0x0002f350
        /*3918*/ 	.word	0x00000003
        /*391c*/ 	.word	0x00000000
        /*3920*/ 	.short	0x010a
        /*3922*/ 	.byte	0x3f
	.zero		1


	//   ....[45]....
        /*3924*/ 	.word	0x0002f3a0
        /*3928*/ 	.word	0x00000003
        /*392c*/ 	.word	0x00000000
        /*3930*/ 	.short	0x010a
        /*3932*/ 	.byte	0x3f
	.zero		1


	//   ....[46]....
        /*3934*/ 	.word	0x0002f3f0
        /*3938*/ 	.word	0x00000003
        /*393c*/ 	.word	0x00000000
        /*3940*/ 	.short	0x010a
        /*3942*/ 	.byte	0x3f
	.zero		1


	//   ....[47]....
        /*3944*/ 	.word	0x0002f440
        /*3948*/ 	.word	0x00000003
        /*394c*/ 	.word	0x00000000
        /*3950*/ 	.short	0x010a
        /*3952*/ 	.byte	0x3f
	.zero		1


	//----- nvinfo : EIATTR_NUM_MBARRIERS
	.align		4
.L_37:
        /*3954*/ 	.byte	0x03, 0x38
        /*3956*/ 	.short	0x0014


	//----- nvinfo : EIATTR_EXIT_INSTR_OFFSETS
	.align		4
        /*3958*/ 	.byte	0x04, 0x1c
        /*395a*/ 	.short	(.L_39 - .L_38)


	//   ....[0]....
.L_38:
        /*395c*/ 	.word	0x000007f0


	//   ....[1]....
        /*3960*/ 	.word	0x00001160


	//   ....[2]....
        /*3964*/ 	.word	0x0002d560


	//   ....[3]....
        /*3968*/ 	.word	0x0002dc70


	//   ....[4]....
        /*396c*/ 	.word	0x0002f000


	//----- nvinfo : EIATTR_MAX_THREADS
	.align		4
.L_39:
        /*3970*/ 	.byte	0x04, 0x05
        /*3972*/ 	.short	(.L_41 - .L_40)
.L_40:
        /*3974*/ 	.word	0x00000180
        /*3978*/ 	.word	0x00000001
        /*397c*/ 	.word	0x00000001


	//----- nvinfo : EIATTR_CRS_STACK_SIZE
	.align		4
.L_41:
        /*3980*/ 	.byte	0x04, 0x1e
        /*3982*/ 	.short	(.L_43 - .L_42)
.L_42:
        /*3984*/ 	.word	0x00000000


	//----- nvinfo : EIATTR_CBANK_PARAM_SIZE
	.align		4
.L_43:
        /*3988*/ 	.byte	0x03, 0x19
        /*398a*/ 	.short	0x0470


	//----- nvinfo : EIATTR_PARAM_CBANK
	.align		4
        /*398c*/ 	.byte	0x04, 0x0a
        /*398e*/ 	.short	(.L_45 - .L_44)
	.align		4
.L_44:
        /*3990*/ 	.word	index@(.nv.constant0._ZN7cutlass13device_kernelINS_4gemm6kernel13GemmUniversalIN4cute5tupleIJiiiiEEENS1_10collective13CollectiveMmaINS1_34MainloopSm90TmaGmmaWarpSpecializedILi9ENS5_IJNS4_1CILi1EEESB_SB_EEENS1_35KernelTmaWarpSpecializedCooperativeEEENS5_IJNSA_ILi384EEESF_NSA_ILi16EEEEEENS_6half_tENS5_IJlSB_lEEESI_SJ_NS4_8TiledMMAINS4_8MMA_AtomIJNS4_4SM904GMMA26MMA_64x192x16_F32F16F16_SSILNSN_5MajorE0ELSP_0ELNSN_7ScaleInE1ELSQ_1EEEEEENS4_6LayoutINS5_IJNSA_ILi2EEESB_SB_EEENS5_IJSB_NSA_ILi0EEESW_EEEEENS5_IJNS4_10UnderscoreESZ_SZ_EEEEENS4_13SM90_TMA_LOADENS4_14ComposedLayoutINS4_7SwizzleILi1ELi4ELi3EEENS4_18smem_ptr_flag_bitsILi16EEENST_INS5_IJNSA_ILi8EEESG_EEENS5_IJSG_SB_EEEEEEEvNS4_8identityES12_S1C_vS1D_EENS_8epilogue10collective6detail29Sm90TmaWarpSpecializedAdapterINS1G_15DefaultEpilogueISI_SJ_SJ_NS1F_6thread17LinearCombinationISI_Li1EffLNS1K_9ScaleType4KindE0ELNS_15FloatRoundStyleE2ESI_EENS1_15EpilogueDefaultEEEEEvvEEEEvNT_6ParamsE)
        /*3994*/ 	.short	0x0210
        /*3996*/ 	.short	0x0470


	//----- nvinfo : EIATTR_SW_WAR
	.align		4
.L_45:
        /*3998*/ 	.byte	0x04, 0x36
        /*399a*/ 	.short	(.L_47 - .L_46)
.L_46:
        /*399c*/ 	.word	0x00000008
.L_47:


//--------------------- .nv.callgraph             --------------------------
	.section	.nv.callgraph,"",@"SHT_CUDA_CALLGRAPH"
	.align	4
	.sectionentsize	8
	.align		4
        /*0000*/ 	.word	0x00000000
	.align		4
        /*0004*/ 	.word	0xffffffff
	.align		4
        /*0008*/ 	.word	index@(_ZN7cutlass13device_kernelINS_4gemm6kernel13GemmUniversalIN4cute5tupleIJiiiiEEENS1_10collective13CollectiveMmaINS1_34MainloopSm90TmaGmmaWarpSpecializedILi9ENS5_IJNS4_1CILi1EEESB_SB_EEENS1_35KernelTmaWarpSpecializedCooperativeEEENS5_IJNSA_ILi384EEESF_NSA_ILi16EEEEEENS_6half_tENS5_IJlSB_lEEESI_SJ_NS4_8TiledMMAINS4_8MMA_AtomIJNS4_4SM904GMMA26MMA_64x192x16_F32F16F16_SSILNSN_5MajorE0ELSP_0ELNSN_7ScaleInE1ELSQ_1EEEEEENS4_6LayoutINS5_IJNSA_ILi2EEESB_SB_EEENS5_IJSB_NSA_ILi0EEESW_EEEEENS5_IJNS4_10UnderscoreESZ_SZ_EEEEENS4_13SM90_TMA_LOADENS4_14ComposedLayoutINS4_7SwizzleILi1ELi4ELi3EEENS4_18smem_ptr_flag_bitsILi16EEENST_INS5_IJNSA_ILi8EEESG_EEENS5_IJSG_SB_EEEEEEEvNS4_8identityES12_S1C_vS1D_EENS_8epilogue10collective6detail29Sm90TmaWarpSpecializedAdapterINS1G_15DefaultEpilogueISI_SJ_SJ_NS1F_6thread17LinearCombinationISI_Li1EffLNS1K_9ScaleType4KindE0ELNS_15FloatRoundStyleE2ESI_EENS1_15EpilogueDefaultEEEEEvvEEEEvNT_6ParamsE)
	.align		4
        /*000c*/ 	.word	index@(__assertfail)
	.align		4
        /*0010*/ 	.word	0x00000000
	.align		4
        /*0014*/ 	.word	0xfffffffe
	.align		4
        /*0018*/ 	.word	0x00000000
	.align		4
        /*001c*/ 	.word	0xfffffffd
	.align		4
        /*0020*/ 	.word	0x00000000
	.align		4
        /*0024*/ 	.word	0xfffffffc


//--------------------- .nv.constant4             --------------------------
	.section	.nv.constant4,"a",@progbits
	.align	8
	.align		8
.nv.constant4:
        /*0000*/ 	.dword	__assertfail
	.align		8
        /*0008*/ 	.dword	__unnamed_1
	.align		8
        /*0010*/ 	.dword	_ZN39_INTERNAL_625325ab_4_k_cu_b3219445_93254cuda3std3__45__cpo5beginE
	.align		8
        /*0018*/ 	.dword	_ZN39_INTERNAL_625325ab_4_k_cu_b3219445_93254cuda3std3__45__cpo3endE
	.align		8
        /*0020*/ 	.dword	_ZN39_INTERNAL_625325ab_4_k_cu_b3219445_93254cuda3std3__45__cpo6cbeginE
	.align		8
        /*0028*/ 	.dword	_ZN39_INTERNAL_625325ab_4_k_cu_b3219445_93254cuda3std3__45__cpo4cendE
	.align		8
        /*0030*/ 	.dword	_ZN39_INTERNAL_625325ab_4_k_cu_b3219445_93254cuda3std3__441_GLOBAL__N__625325ab_4_k_cu_b3219445_93256ignoreE
	.align		8
        /*0038*/ 	.dword	_ZN39_INTERNAL_625325ab_4_k_cu_b3219445_93254cuda3std3__419piecewise_constructE
	.align		8
        /*0040*/ 	.dword	_ZN39_INTERNAL_625325ab_4_k_cu_b3219445_93254cuda3std3__48in_placeE
	.align		8
        /*0048*/ 	.dword	_ZN39_INTERNAL_625325ab_4_k_cu_b3219445_93254cuda3std6ranges3__45__cpo4swapE
	.align		8
        /*0050*/ 	.dword	_ZN39_INTERNAL_625325ab_4_k_cu_b3219445_93254cuda3std6ranges3__45__cpo9iter_moveE
	.align		8
        /*0058*/ 	.dword	_ZN39_INTERNAL_625325ab_4_k_cu_b3219445_93254cute7productE
	.align		8
        /*0060*/ 	.dword	_ZN39_INTERNAL_625325ab_4_k_cu_b3219445_93254cute1_E
	.align		8
        /*0068*/ 	.dword	$str$22
	.align		8
        /*0070*/ 	.dword	$str$23


//--------------------- .text._ZN7cutlass13device_kernelINS_4gemm6kernel13GemmUniversalIN4cute5tupleIJiiiiEEENS1_10collective13CollectiveMmaINS1_34MainloopSm90TmaGmmaWarpSpecializedILi9ENS5_IJNS4_1CILi1EEESB_SB_EEENS1_35KernelTmaWarpSpecializedCooperativeEEENS5_IJNSA_ILi384EEESF_NSA_ILi16EEEEEENS_6half_tENS5_IJlSB_lEEESI_SJ_NS4_8TiledMMAINS4_8MMA_AtomIJNS4_4SM904GMMA26MMA_64x192x16_F32F16F16_SSILNSN_5MajorE0ELSP_0ELNSN_7ScaleInE1ELSQ_1EEEEEENS4_6LayoutINS5_IJNSA_ILi2EEESB_SB_EEENS5_IJSB_NSA_ILi0EEESW_EEEEENS5_IJNS4_10UnderscoreESZ_SZ_EEEEENS4_13SM90_TMA_LOADENS4_14ComposedLayoutINS4_7SwizzleILi1ELi4ELi3EEENS4_18smem_ptr_flag_bitsILi16EEENST_INS5_IJNSA_ILi8EEESG_EEENS5_IJSG_SB_EEEEEEEvNS4_8identityES12_S1C_vS1D_EENS_8epilogue10collective6detail29Sm90TmaWarpSpecializedAdapterINS1G_15DefaultEpilogueISI_SJ_SJ_NS1F_6thread17LinearCombinationISI_Li1EffLNS1K_9ScaleType4KindE0ELNS_15FloatRoundStyleE2ESI_EENS1_15EpilogueDefaultEEEEEvvEEEEvNT_6ParamsE --------------------------
	.section	.text._ZN7cutlass13device_kernelINS_4gemm6kernel13GemmUniversalIN4cute5tupleIJiiiiEEENS1_10collective13CollectiveMmaINS1_34MainloopSm90TmaGmmaWarpSpecializedILi9ENS5_IJNS4_1CILi1EEESB_SB_EEENS1_35KernelTmaWarpSpecializedCooperativeEEENS5_IJNSA_ILi384EEESF_NSA_ILi16EEEEEENS_6half_tENS5_IJlSB_lEEESI_SJ_NS4_8TiledMMAINS4_8MMA_AtomIJNS4_4SM904GMMA26MMA_64x192x16_F32F16F16_SSILNSN_5MajorE0ELSP_0ELNSN_7ScaleInE1ELSQ_1EEEEEENS4_6LayoutINS5_IJNSA_ILi2EEESB_SB_EEENS5_IJSB_NSA_ILi0EEESW_EEEEENS5_IJNS4_10UnderscoreESZ_SZ_EEEEENS4_13SM90_TMA_LOADENS4_14ComposedLayoutINS4_7SwizzleILi1ELi4ELi3EEENS4_18smem_ptr_flag_bitsILi16EEENST_INS5_IJNSA_ILi8EEESG_EEENS5_IJSG_SB_EEEEEEEvNS4_8identityES12_S1C_vS1D_EENS_8epilogue10collective6detail29Sm90TmaWarpSpecializedAdapterINS1G_15DefaultEpilogueISI_SJ_SJ_NS1F_6thread17LinearCombinationISI_Li1EffLNS1K_9ScaleType4KindE0ELNS_15FloatRoundStyleE2ESI_EENS1_15EpilogueDefaultEEEEEvvEEEEvNT_6ParamsE,"ax",@progbits
	.align	128
.text._ZN7cutlass13device_kernelINS_4gemm6kernel13GemmUniversalIN4cute5tupleIJiiiiEEENS1_10collective13CollectiveMmaINS1_34MainloopSm90TmaGmmaWarpSpecializedILi9ENS5_IJNS4_1CILi1EEESB_SB_EEENS1_35KernelTmaWarpSpecializedCooperativeEEENS5_IJNSA_ILi384EEESF_NSA_ILi16EEEEEENS_6half_tENS5_IJlSB_lEEESI_SJ_NS4_8TiledMMAINS4_8MMA_AtomIJNS4_4SM904GMMA26MMA_64x192x16_F32F16F16_SSILNSN_5MajorE0ELSP_0ELNSN_7ScaleInE1ELSQ_1EEEEEENS4_6LayoutINS5_IJNSA_ILi2EEESB_SB_EEENS5_IJSB_NSA_ILi0EEESW_EEEEENS5_IJNS4_10UnderscoreESZ_SZ_EEEEENS4_13SM90_TMA_LOADENS4_14ComposedLayoutINS4_7SwizzleILi1ELi4ELi3EEENS4_18smem_ptr_flag_bitsILi16EEENST_INS5_IJNSA_ILi8EEESG_EEENS5_IJSG_SB_EEEEEEEvNS4_8identityES12_S1C_vS1D_EENS_8epilogue10collective6detail29Sm90TmaWarpSpecializedAdapterINS1G_15DefaultEpilogueISI_SJ_SJ_NS1F_6thread17LinearCombinationISI_Li1EffLNS1K_9ScaleType4KindE0ELNS_15FloatRoundStyleE2ESI_EENS1_15EpilogueDefaultEEEEEvvEEEEvNT_6ParamsE:
        .type           _ZN7cutlass13device_kernelINS_4gemm6kernel13GemmUniversalIN4cute5tupleIJiiiiEEENS1_10collective13CollectiveMmaINS1_34MainloopSm90TmaGmmaWarpSpecializedILi9ENS5_IJNS4_1CILi1EEESB_SB_EEENS1_35KernelTmaWarpSpecializedCooperativeEEENS5_IJNSA_ILi384EEESF_NSA_ILi16EEEEEENS_6half_tENS5_IJlSB_lEEESI_SJ_NS4_8TiledMMAINS4_8MMA_AtomIJNS4_4SM904GMMA26MMA_64x192x16_F32F16F16_SSILNSN_5MajorE0ELSP_0ELNSN_7ScaleInE1ELSQ_1EEEEEENS4_6LayoutINS5_IJNSA_ILi2EEESB_SB_EEENS5_IJSB_NSA_ILi0EEESW_EEEEENS5_IJNS4_10UnderscoreESZ_SZ_EEEEENS4_13SM90_TMA_LOADENS4_14ComposedLayoutINS4_7SwizzleILi1ELi4ELi3EEENS4_18smem_ptr_flag_bitsILi16EEENST_INS5_IJNSA_ILi8EEESG_EEENS5_IJSG_SB_EEEEEEEvNS4_8identityES12_S1C_vS1D_EENS_8epilogue10collective6detail29Sm90TmaWarpSpecializedAdapterINS1G_15DefaultEpilogueISI_SJ_SJ_NS1F_6thread17LinearCombinationISI_Li1EffLNS1K_9ScaleType4KindE0ELNS_15FloatRoundStyleE2ESI_EENS1_15EpilogueDefaultEEEEEvvEEEEvNT_6ParamsE,@function
        .size           _ZN7cutlass13device_kernelINS_4gemm6kernel13GemmUniversalIN4cute5tupleIJiiiiEEENS1_10collective13CollectiveMmaINS1_34MainloopSm90TmaGmmaWarpSpecializedILi9ENS5_IJNS4_1CILi1EEESB_SB_EEENS1_35KernelTmaWarpSpecializedCooperativeEEENS5_IJNSA_ILi384EEESF_NSA_ILi16EEEEEENS_6half_tENS5_IJlSB_lEEESI_SJ_NS4_8TiledMMAINS4_8MMA_AtomIJNS4_4SM904GMMA26MMA_64x192x16_F32F16F16_SSILNSN_5MajorE0ELSP_0ELNSN_7ScaleInE1ELSQ_1EEEEEENS4_6LayoutINS5_IJNSA_ILi2EEESB_SB_EEENS5_IJSB_NSA_ILi0EEESW_EEEEENS5_IJNS4_10UnderscoreESZ_SZ_EEEEENS4_13SM90_TMA_LOADENS4_14ComposedLayoutINS4_7SwizzleILi1ELi4ELi3EEENS4_18smem_ptr_flag_bitsILi16EEENST_INS5_IJNSA_ILi8EEESG_EEENS5_IJSG_SB_EEEEEEEvNS4_8identityES12_S1C_vS1D_EENS_8epilogue10collective6detail29Sm90TmaWarpSpecializedAdapterINS1G_15DefaultEpilogueISI_SJ_SJ_NS1F_6thread17LinearCombinationISI_Li1EffLNS1K_9ScaleType4KindE0ELNS_15FloatRoundStyleE2ESI_EENS1_15EpilogueDefaultEEEEEvvEEEEvNT_6ParamsE,(.L_x_1225 - _ZN7cutlass13device_kernelINS_4gemm6kernel13GemmUniversalIN4cute5tupleIJiiiiEEENS1_10collective13CollectiveMmaINS1_34MainloopSm90TmaGmmaWarpSpecializedILi9ENS5_IJNS4_1CILi1EEESB_SB_EEENS1_35KernelTmaWarpSpecializedCooperativeEEENS5_IJNSA_ILi384EEESF_NSA_ILi16EEEEEENS_6half_tENS5_IJlSB_lEEESI_SJ_NS4_8TiledMMAINS4_8MMA_AtomIJNS4_4SM904GMMA26MMA_64x192x16_F32F16F16_SSILNSN_5MajorE0ELSP_0ELNSN_7ScaleInE1ELSQ_1EEEEEENS4_6LayoutINS5_IJNSA_ILi2EEESB_SB_EEENS5_IJSB_NSA_ILi0EEESW_EEEEENS5_IJNS4_10UnderscoreESZ_SZ_EEEEENS4_13SM90_TMA_LOADENS4_14ComposedLayoutINS4_7SwizzleILi1ELi4ELi3EEENS4_18smem_ptr_flag_bitsILi16EEENST_INS5_IJNSA_ILi8EEESG_EEENS5_IJSG_SB_EEEEEEEvNS4_8identityES12_S1C_vS1D_EENS_8epilogue10collective6detail29Sm90TmaWarpSpecializedAdapterINS1G_15DefaultEpilogueISI_SJ_SJ_NS1F_6thread17LinearCombinationISI_Li1EffLNS1K_9ScaleType4KindE0ELNS_15FloatRoundStyleE2ESI_EENS1_15EpilogueDefaultEEEEEvvEEEEvNT_6ParamsE)
        .other          _ZN7cutlass13device_kernelINS_4gemm6kernel13GemmUniversalIN4cute5tupleIJiiiiEEENS1_10collective13CollectiveMmaINS1_34MainloopSm90TmaGmmaWarpSpecializedILi9ENS5_IJNS4_1CILi1EEESB_SB_EEENS1_35KernelTmaWarpSpecializedCooperativeEEENS5_IJNSA_ILi384EEESF_NSA_ILi16EEEEEENS_6half_tENS5_IJlSB_lEEESI_SJ_NS4_8TiledMMAINS4_8MMA_AtomIJNS4_4SM904GMMA26MMA_64x192x16_F32F16F16_SSILNSN_5MajorE0ELSP_0ELNSN_7ScaleInE1ELSQ_1EEEEEENS4_6LayoutINS5_IJNSA_ILi2EEESB_SB_EEENS5_IJSB_NSA_ILi0EEESW_EEEEENS5_IJNS4_10UnderscoreESZ_SZ_EEEEENS4_13SM90_TMA_LOADENS4_14ComposedLayoutINS4_7SwizzleILi1ELi4ELi3EEENS4_18smem_ptr_flag_bitsILi16EEENST_INS5_IJNSA_ILi8EEESG_EEENS5_IJSG_SB_EEEEEEEvNS4_8identityES12_S1C_vS1D_EENS_8epilogue10collective6detail29Sm90TmaWarpSpecializedAdapterINS1G_15DefaultEpilogueISI_SJ_SJ_NS1F_6thread17LinearCombinationISI_Li1EffLNS1K_9ScaleType4KindE0ELNS_15FloatRoundStyleE2ESI_EENS1_15EpilogueDefaultEEEEEvvEEEEvNT_6ParamsE,@"STO_CUDA_ENTRY STV_DEFAULT"
_ZN7cutlass13device_kernelINS_4gemm6kernel13GemmUniversalIN4cute5tupleIJiiiiEEENS1_10collective13CollectiveMmaINS1_34MainloopSm90TmaGmmaWarpSpecializedILi9ENS5_IJNS4_1CILi1EEESB_SB_EEENS1_35KernelTmaWarpSpecializedCooperativeEEENS5_IJNSA_ILi384EEESF_NSA_ILi16EEEEEENS_6half_tENS5_IJlSB_lEEESI_SJ_NS4_8TiledMMAINS4_8MMA_AtomIJNS4_4SM904GMMA26MMA_64x192x16_F32F16F16_SSILNSN_5MajorE0ELSP_0ELNSN_7ScaleInE1ELSQ_1EEEEEENS4_6LayoutINS5_IJNSA_ILi2EEESB_SB_EEENS5_IJSB_NSA_ILi0EEESW_EEEEENS5_IJNS4_10UnderscoreESZ_SZ_EEEEENS4_13SM90_TMA_LOADENS4_14ComposedLayoutINS4_7SwizzleILi1ELi4ELi3EEENS4_18smem_ptr_flag_bitsILi16EEENST_INS5_IJNSA_ILi8EEESG_EEENS5_IJSG_SB_EEEEEEEvNS4_8identityES12_S1C_vS1D_EENS_8epilogue10collective6detail29Sm90TmaWarpSpecializedAdapterINS1G_15DefaultEpilogueISI_SJ_SJ_NS1F_6thread17LinearCombinationISI_Li1EffLNS1K_9ScaleType4KindE0ELNS_15FloatRoundStyleE2ESI_EENS1_15EpilogueDefaultEEEEEvvEEEEvNT_6ParamsE:
[----:B------:R-:W0:Y:S02]  /*0000*/  LDC R1, c[0x0][0x28] ;  /* 0x00000a00ff017b82 */ /* 0x000e240000000800 */
[----:B0-----:R-:W-:Y:S01]  /*0010*/  VIADD R1, R1, 0xfffff440 ;  /* 0xfffff44001017836 */ /* 0x001fe20000000000 */
[----:B------:R-:W0:Y:S01]  /*0020*/  S2R R2, SR_TID.X ;  /* 0x0000000000027919 */ /* 0x000e220000002100 */
[----:B------:R-:W-:Y:S01]  /*0030*/  ELECT P0, URZ, PT ;  /* 0x00000000003f782f */ /* 0x000fe20003800000 */
[----:B------:R-:W-:Y:S01]  /*0040*/  BSSY B0, `(.L_x_0) ;  /* 0x0000015000007945 */ /* 0x000fe20003800000 */
[--C-:B0-----:R-:W-:Y:S02]  /*0050*/  SHF.R.U32.HI R0, RZ, 0x5, R2.reuse ;  /* 0x00000005ff007819 */ /* 0x101fe40000011602 */
[----:B------:R-:W-:-:S03]  /*0060*/  SHF.R.U32.HI R2, RZ, 0x7, R2 ;  /* 0x00000007ff027819 */ /* 0x000fc60000011602 */
[----:B------:R-:W0:Y:S04]  /*0070*/  SHFL.IDX PT, R3, R0, RZ, 0x1f ;  /* 0x00001fff00037589 */ /* 0x000e2800000e0000 */
[----:B------:R-:W1:Y:S01]  /*0080*/  SHFL.IDX PT, R2, R2, RZ, 0x1f ;  /* 0x00001fff02027589 */ /* 0x000e6200000e0000 */
[----:B0-----:R-:W-:Y:S02]  /*0090*/  R2UR UR10, R3 ;  /* 0x00000000030a72ca */ /* 0x001fe400000e0000 */
[----:B-1----:R-:W-:-:S11]  /*00a0*/  R2UR UR5, R2 ;  /* 0x00000000020572ca */ /* 0x002fd600000e0000 */
[----:B------:R-:W-:Y:S02]  /*00b0*/  USHF.R.S32.HI UR4, URZ, 0x1f, UR10 ;  /* 0x0000001f3f047899 */ /* 0x000fe4000801140a */
[----:B------:R-:W-:Y:S02]  /*00c0*/  ISETP.NE.OR P0, PT, RZ, UR10, !P0 ;  /* 0x0000000aff007c0c */ /* 0x000fe4000c705670 */
[----:B------:R-:W-:-:S04]  /*00d0*/  ULEA.HI UR4, UR4, UR10, URZ, 0x2 ;  /* 0x0000000a04047291 */ /* 0x000fc8000f8f103f */
[----:B------:R-:W-:-:S04]  /*00e0*/  ULOP3.LUT UR4, UR4, 0xfffffffc, URZ, 0xc0, !UPT ;  /* 0xfffffffc04047892 */ /* 0x000fc8000f8ec03f */
[----:B------:R-:W-:-:S03]  /*00f0*/  UIADD3 UR10, UR10, -UR4, URZ ;  /* 0x800000040a0a7290 */ /* 0x000fc6000fffe03f */
[----:B------:R-:W-:Y:S09]  /*0100*/  @P0 BRA `(.L_x_1) ;  /* 0x0000000000200947 */ /* 0x000ff20003800000 */
[----:B------:R-:W-:Y:S02]  /*0110*/  ULDC.64 UR6, c[0x0][0x198] ;  /* 0x0000660000067ab9 */ /* 0x000fe40000000a00 */
[----:B------:R-:W-:Y:S02]  /*0120*/  UIADD3 UR8, UP0, UR6, 0xf0, URZ ;  /* 0x000000f006087890 */ /* 0x000fe4000ff1e03f */
[----:B------:R-:W-:Y:S02]  /*0130*/  UIADD3 UR6, UP1, UR6, 0x1f0, URZ ;  /* 0x000001f006067890 */ /* 0x000fe4000ff3e03f */
[----:B------:R-:W-:Y:S02]  /*0140*/  UIADD3.X UR9, URZ, UR7, URZ, UP0, !UPT ;  /* 0x000000073f097290 */ /* 0x000fe400087fe43f */
[----:B------:R-:W-:-:S07]  /*0150*/  UIADD3.X UR7, URZ, UR7, URZ, UP1, !UPT ;  /* 0x000000073f077290 */ /* 0x000fce0008ffe43f */
[----:B------:R0:W-:Y:S02]  /*0160*/  UTMACCTL.PF [UR8] ;  /* 0x00000000080079b9 */ /* 0x0001e40008040000 */
[----:B------:R0:W-:Y:S02]  /*0170*/  UTMACCTL.PF [UR6] ;  /* 0x00000000060079b9 */ /* 0x0001e40008040000 */
[----:B0-----:R-:W-:Y:S01]  /*0180*/  NOP ;  /* 0x0000000000007918 */ /* 0x001fe20000000000 */
.L_x_1:
[----:B------:R-:W-:Y:S05]  /*0190*/  BSYNC B0 ;  /* 0x0000000000007941 */ /* 0x000fea0003800000 */
.L_x_0:
[----:B------:R-:W0:Y:S01]  /*01a0*/  SHFL.IDX PT, R2, R0, RZ, 0x1f ;  /* 0x00001fff00027589 */ /* 0x000e2200000e0000 */
[----:B------:R-:W-:Y:S01]  /*01b0*/  UISETP.NE.AND UP0, UPT, UR10, 0x3, UPT ;  /* 0x000000030a00788c */ /* 0x000fe2000bf05270 */
[----:B------:R-:W-:Y:S01]  /*01c0*/  ISETP.NE.AND P1, PT, RZ, UR5, PT ;  /* 0x00000005ff007c0c */ /* 0x000fe2000bf25270 */
[----:B------:R-:W-:Y:S02]  /*01d0*/  UIADD3 UR18, UR5, -0x1, URZ ;  /* 0xffffffff05127890 */ /* 0x000fe4000fffe03f */
[----:B------:R-:W-:Y:S02]  /*01e0*/  UISETP.EQ.OR UP0, UPT, UR10, URZ, !UP0 ;  /* 0x0000003f0a00728c */ /* 0x000fe4000c702670 */
[----:B------:R-:W-:Y:S02]  /*01f0*/  UISETP.GE.U32.AND UP1, UPT, UR18, 0x2, UPT ;  /* 0x000000021200788c */ /* 0x000fe4000bf26070 */
[----:B------:R-:W-:-:S04]  /*0200*/  UISETP.EQ.AND UP0, UPT, UR5, URZ, UP0 ;  /* 0x0000003f0500728c */ /* 0x000fc80008702270 */
[----:B------:R-:W-:-:S04]  /*0210*/  USEL UR40, URZ, 0x1, !UP0 ;  /* 0x000000013f287887 */ /* 0x000fc8000c000000 */
[----:B------:R-:W-:Y:S01]  /*0220*/  USEL UR40, UR40, 0x2, UP1 ;  /* 0x0000000228287887 */ /* 0x000fe20008800000 */
[----:B0-----:R-:W-:-:S13]  /*0230*/  ISETP.NE.AND P0, PT, R2, RZ, PT ;  /* 0x000000ff0200720c */ /* 0x001fda0003f05270 */
[----:B------:R-:W-:Y:S05]  /*0240*/  @P0 BRA `(.L_x_2) ;  /* 0x00000000008c0947 */ /* 0x000fea0003800000 */
[----:B------:R-:W-:Y:S01]  /*0250*/  ELECT P0, URZ, PT ;  /* 0x00000000003f782f */ /* 0x000fe20003800000 */
[----:B------:R-:W-:-:S12]  /*0260*/  BSSY B0, `(.L_x_2) ;  /* 0x0000021000007945 */ /* 0x000fd80003800000 */
[----:B------:R-:W-:Y:S05]  /*0270*/  @!P0 BRA `(.L_x_3) ;  /* 0x00000000007c8947 */ /* 0x000fea0003800000 */
[----:B------:R-:W0:Y:S01]  /*0280*/  S2UR UR8, SR_CgaCtaId ;  /* 0x00000000000879c3 */ /* 0x000e220000008800 */
[----:B------:R-:W-:Y:S01]  /*0290*/  UMOV UR4, 0x400 ;  /* 0x0000040000047882 */ /* 0x000fe20000000000 */
[----:B------:R-:W-:Y:S01]  /*02a0*/  UMOV UR5, 0x1 ;  /* 0x0000000100057882 */ /* 0x000fe20000000000 */
[----:B------:R-:W-:Y:S02]  /*02b0*/  UMOV UR6, 0x100 ;  /* 0x0000010000067882 */ /* 0x000fe40000000000 */
[----:B------:R-:W-:-:S04]  /*02c0*/  UIADD3 UR6, -UR6, 0x100000, URZ ;  /* 0x0010000006067890 */ /* 0x000fc8000fffe13f */
[----:B------:R-:W-:Y:S02]  /*02d0*/  USHF.L.U32 UR7, UR6, 0xb, URZ ;  /* 0x0000000b06077899 */ /* 0x000fe4000800063f */
[----:B------:R-:W-:Y:S02]  /*02e0*/  USHF.L.U32 UR6, UR6, 0x1, URZ ;  /* 0x0000000106067899 */ /* 0x000fe4000800063f */
[----:B0-----:R-:W-:Y:S02]  /*02f0*/  ULEA UR8, UR8, UR4, 0x18 ;  /* 0x0000000408087291 */ /* 0x001fe4000f8ec03f */
[----:B------:R-:W-:-:S04]  /*0300*/  UIADD3 UR4, -UR5, 0x100000, URZ ;  /* 0x0010000005047890 */ /* 0x000fc8000fffe13f */
[----:B------:R-:W-:Y:S02]  /*0310*/  USHF.L.U32 UR5, UR4, 0xb, URZ ;  /* 0x0000000b04057899 */ /* 0x000fe4000800063f */
[----:B------:R-:W-:Y:S01]  /*0320*/  USHF.L.U32 UR4, UR4, 0x1, URZ ;  /* 0x0000000104047899 */ /* 0x000fe2000800063f */
[----:B------:R-:W0:Y:S11]  /*0330*/  FENCE.VIEW.ASYNC.S ;  /* 0x00000000000073c6 */ /* 0x000e360000000000 */
[----:B0-----:R0:W1:Y:S01]  /*0340*/  SYNCS.EXCH.64 URZ, [UR8], UR4 ;  /* 0x00000004083f75b2 */ /* 0x0010620008000100 */
[----:B------:R0:W2:Y:S01]  /*0350*/  SYNCS.EXCH.64 URZ, [UR8+0x48], UR6 ;  /* 0x00004806083f75b2 */ /* 0x0000a20008000100 */
[----:B------:R0:W3:Y:S01]  /*0360*/  SYNCS.EXCH.64 URZ, [UR8+0x8], UR4 ;  /* 0x00000804083f75b2 */ /* 0x0000e20008000100 */
[----:B------:R0:W4:Y:S01]  /*0370*/  SYNCS.EXCH.64 URZ, [UR8+0x50], UR6 ;  /* 0x00005006083f75b2 */ /* 0x0001220008000100 */
[----:B------:R0:W0:Y:S01]  /*0380*/  SYNCS.EXCH.64 URZ, [UR8+0x10], UR4 ;  /* 0x00001004083f75b2 */ /* 0x0000220008000100 */
        /* <DEDUP_REMOVED lines=13> */
[----:B------:R-:W-:Y:S01]  /*0460*/  NOP ;  /* 0x0000000000007918 */ /* 0x000fe20000000000 */
.L_x_3:
[----:B0-----:R-:W-:Y:S05]  /*0470*/  BSYNC B0 ;  /* 0x0000000000007941 */ /* 0x001fea0003800000 */
.L_x_2:
[----:B------:R-:W0:Y:S01]  /*0480*/  SHFL.IDX PT, R0, R0, RZ, 0x1f ;  /* 0x00001fff00007589 */ /* 0x000e2200000e0000 */
[----:B------:R-:W-:Y:S01]  /*0490*/  ELECT P0, URZ, PT ;  /* 0x00000000003f782f */ /* 0x000fe20003800000 */
[----:B------:R-:W5:Y:S01]  /*04a0*/  S2UR UR17, SR_CTAID.Y ;  /* 0x00000000001179c3 */ /* 0x000f620000002600 */
[----:B------:R-:W-:Y:S01]  /*04b0*/  ULDC UR5, c[0x0][0x65c] ;  /* 0x0001970000057ab9 */ /* 0x000fe20000000800 */
[----:B------:R-:W-:Y:S01]  /*04c0*/  UMOV UR12, 0x20 ;  /* 0x00000020000c7882 */ /* 0x000fe20000000000 */
[----:B------:R-:W-:Y:S01]  /*04d0*/  UISETP.NE.AND UP2, UPT, UR5, 0x1, UPT ;  /* 0x000000010500788c */ /* 0x000fe2000bf45270 */
[----:B------:R-:W-:Y:S01]  /*04e0*/  NOP ;  /* 0x0000000000007918 */ /* 0x000fe20000000000 */
[----:B------:R-:W-:Y:S02]  /*04f0*/  NOP ;  /* 0x0000000000007918 */ /* 0x000fe40000000000 */
[----:B------:R-:W-:Y:S01]  /*0500*/  UP2UR UR46, UPR, URZ, 0x4 ;  /* 0x000000043f2e7883 */ /* 0x000fe20008000000 */
[----:B------:R-:W1:Y:S01]  /*0510*/  S2UR UR4, SR_CTAID.X ;  /* 0x00000000000479c3 */ /* 0x000e620000002500 */
[----:B------:R-:W-:-:S02]  /*0520*/  PLOP3.LUT P2, PT, PT, PT, UP2, 0x80, 0x0 ;  /* 0x000000000000781c */ /* 0x000fc40003f4f028 */
[----:B------:R-:W-:Y:S02]  /*0530*/  PLOP3.LUT P4, PT, PT, PT, UP2, 0x80, 0x0 ;  /* 0x000000000000781c */ /* 0x000fe40003f8f028 */
[----:B------:R-:W-:Y:S01]  /*0540*/  PLOP3.LUT P3, PT, PT, PT, UP2, 0x80, 0x0 ;  /* 0x000000000000781c */ /* 0x000fe20003f6f028 */
[----:B------:R-:W-:Y:S01]  /*0550*/  @UP2 ULDC UR14, c[0x0][0x10] ;  /* 0x00000400000e2ab9 */ /* 0x000fe20000000800 */
[----:B------:R-:W-:Y:S01]  /*0560*/  @UP2 UMOV UR9, URZ ;  /* 0x0000003f00092c82 */ /* 0x000fe20008000000 */
[----:B------:R-:W-:Y:S01]  /*0570*/  @!UP2 ULDC UR11, c[0x0][0xc] ;  /* 0x00000300000baab9 */ /* 0x000fe20000000800 */
[----:B0-----:R-:W-:Y:S01]  /*0580*/  ISETP.NE.OR P0, PT, R0, RZ, !P0 ;  /* 0x000000ff0000720c */ /* 0x001fe20004705670 */
[----:B-----5:R-:W-:Y:S02]  /*0590*/  @UP2 UMOV UR7, UR17 ;  /* 0x0000001100072c82 */ /* 0x020fe40008000000 */
[----:B------:R-:W-:Y:S01]  /*05a0*/  @UP2 UMOV UR8, UR7 ;  /* 0x0000000700082c82 */ /* 0x000fe20008000000 */
[----:B------:R-:W-:Y:S01]  /*05b0*/  @!UP2 UMOV UR7, UR17 ;  /* 0x000000110007ac82 */ /* 0x000fe20008000000 */
[----:B-1----:R-:W-:-:S08]  /*05c0*/  @UP2 UIMAD.WIDE.U32 UR14, UR4, UR14, UR8 ;  /* 0x0000000e040e22a5 */ /* 0x002fd0000f8e0008 */
[----:B------:R-:W-:Y:S01]  /*05d0*/  VOTEU.ALL UP0, P0 ;  /* 0x00000000003f7886 */ /* 0x000fe20000000000 */
[----:B------:R-:W-:Y:S01]  /*05e0*/  VOTEU.ALL UP1, P0 ;  /* 0x00000000003f7886 */ /* 0x000fe20000020000 */
[----:B------:R-:W-:-:S03]  /*05f0*/  IMAD.U32 R2, RZ, RZ, UR14 ;  /* 0x0000000eff027e24 */ /* 0x000fc6000f8e00ff */
[----:B------:R-:W0:Y:S01]  /*0600*/  @!UP0 S2UR UR6, SR_CgaCtaId ;  /* 0x00000000000689c3 */ /* 0x000e220000008800 */
[----:B------:R-:W-:Y:S01]  /*0610*/  @!UP0 UMOV UR5, 0x400 ;  /* 0x0000040000058882 */ /* 0x000fe20000000000 */
[----:B------:R-:W-:-:S04]  /*0620*/  @!UP0 UIADD3 UR12, -UR12, 0x100000, URZ ;  /* 0x001000000c0c8890 */ /* 0x000fc8000fffe13f */
[----:B------:R-:W-:Y:S02]  /*0630*/  @!UP0 USHF.L.U32 UR13, UR12, 0xb, URZ ;  /* 0x0000000b0c0d8899 */ /* 0x000fe4000800063f */
[----:B------:R-:W-:Y:S01]  /*0640*/  @!UP0 USHF.L.U32 UR12, UR12, 0x1, URZ ;  /* 0x000000010c0c8899 */ /* 0x000fe2000800063f */
[----:B------:R-:W-:Y:S01]  /*0650*/  IMAD.U32 R3, RZ, RZ, UR15 ;  /* 0x0000000fff037e24 */ /* 0x000fe2000f8e00ff */
[----:B0-----:R-:W-:Y:S01]  /*0660*/  @!UP0 ULEA UR16, UR6, UR5, 0x18 ;  /* 0x0000000506108291 */ /* 0x001fe2000f8ec03f */
[----:B------:R-:W-:Y:S01]  /*0670*/  VOTEU.ALL UP0, P0 ;  /* 0x00000000003f7886 */ /* 0x000fe20000000000 */
[----:B------:R-:W-:Y:S01]  /*0680*/  PLOP3.LUT P0, PT, PT, PT, UP2, 0x80, 0x0 ;  /* 0x000000000000781c */ /* 0x000fe20003f0f028 */
[----:B------:R-:W-:Y:S01]  /*0690*/  UMOV UR5, URZ ;  /* 0x0000003f00057c82 */ /* 0x000fe20008000000 */
[----:B------:R-:W-:Y:S01]  /*06a0*/  @UP2 UMOV UR6, URZ ;  /* 0x0000003f00062c82 */ /* 0x000fe20008000000 */
[----:B------:R-:W-:Y:S02]  /*06b0*/  @!UP2 UIMAD.WIDE.U32 UR8, UR11, UR7, UR4 ;  /* 0x000000070b08a2a5 */ /* 0x000fe4000f8e0004 */
[----:B------:R-:W-:-:S04]  /*06c0*/  @UP2 UIADD3 UR6, UR15, UR6, URZ ;  /* 0x000000060f062290 */ /* 0x000fc8000fffe03f */
[----:B------:R-:W-:Y:S01]  /*06d0*/  IMAD.U32 R5, RZ, RZ, UR9 ;  /* 0x00000009ff057e24 */ /* 0x000fe2000f8e00ff */
[----:B------:R-:W0:Y:S02]  /*06e0*/  FENCE.VIEW.ASYNC.S ;  /* 0x00000000000073c6 */ /* 0x000e240000000000 */
[----:B0-----:R0:W2:Y:S01]  /*06f0*/  @!UP0 SYNCS.EXCH.64 URZ, [UR16+0xa0], UR12 ;  /* 0x0000a00c103f85b2 */ /* 0x0010a20008000100 */
[----:B------:R-:W-:Y:S02]  /*0700*/  @P2 IMAD.U32 R6, RZ, RZ, UR6 ;  /* 0x00000006ff062e24 */ /* 0x000fe4000f8e00ff */
[----:B------:R-:W-:Y:S02]  /*0710*/  @P0 IMAD.MOV.U32 R7, RZ, RZ, R2 ;  /* 0x000000ffff070224 */ /* 0x000fe400078e0002 */
[----:B------:R-:W-:Y:S02]  /*0720*/  IMAD.U32 R2, RZ, RZ, UR8 ;  /* 0x00000008ff027e24 */ /* 0x000fe4000f8e00ff */
[----:B------:R-:W-:-:S02]  /*0730*/  @!P4 IMAD.MOV.U32 R6, RZ, RZ, R5 ;  /* 0x000000ffff06c224 */ /* 0x000fc400078e0005 */
[----:B------:R-:W-:Y:S02]  /*0740*/  @!P3 IMAD.MOV.U32 R7, RZ, RZ, R2 ;  /* 0x000000ffff07b224 */ /* 0x000fe400078e0002 */
[----:B------:R-:W-:Y:S01]  /*0750*/  IMAD.U32 R3, RZ, RZ, UR9 ;  /* 0x00000009ff037e24 */ /* 0x000fe2000f8e00ff */
[----:B------:R0:W-:Y:S01]  /*0760*/  STL [R1+0x600], R6 ;  /* 0x0006000601007387 */ /* 0x0001e20000100800 */
[----:B------:R-:W-:-:S03]  /*0770*/  IMAD.U32 R4, RZ, RZ, UR8 ;  /* 0x00000008ff047e24 */ /* 0x000fc6000f8e00ff */
[----:B------:R0:W-:Y:S01]  /*0780*/  STL [R1+0x604], R7 ;  /* 0x0006040701007387 */ /* 0x0001e20000100800 */
[----:B------:R0:W2:Y:S01]  /*0790*/  @!UP1 SYNCS.EXCH.64 URZ, [UR16+0xa8], UR12 ;  /* 0x0000a80c103f95b2 */ /* 0x0000a20008000100 */
[----:B------:R-:W-:Y:S01]  /*07a0*/  NOP ;  /* 0x0000000000007918 */ /* 0x000fe20000000000 */
[----:B--234-:R-:W-:Y:S06]  /*07b0*/  BAR.SYNC.DEFER_BLOCKING 0x0 ;  /* 0x0000000000007b1d */ /* 0x01cfec0000010000 */
[----:B------:R-:W-:Y:S05]  /*07c0*/  @!P1 BRA `(.L_x_4) ;  /* 0x000002cc00689947 */ /* 0x000fea0003800000 */
[----:B------:R-:W-:-:S06]  /*07d0*/  UISETP.GT.U32.AND UP0, UPT, UR18, 0x1, UPT ;  /* 0x000000011200788c */ /* 0x000fcc000bf04070 */
[----:B------:R-:W-:-:S13]  /*07e0*/  PLOP3.LUT P0, PT, PT, PT, UP0, 0x80, 0x0 ;  /* 0x000000000000781c */ /* 0x000fda0003f0f008 */
[----:B0-----:R-:W-:Y:S05]  /*07f0*/  @P0 EXIT ;  /* 0x000000000000094d */ /* 0x001fea0003800000 */
[----:B------:R-:W-:Y:S01]  /*0800*/  ULDC.64 UR8, c[0x0][0x650] ;  /* 0x0001940000087ab9 */ /* 0x000fe20000000a00 */
[----:B------:R-:W-:Y:S01]  /*0810*/  UMOV UR41, 0xffffffff ;  /* 0xffffffff00297882 */ /* 0x000fe20000000000 */
[----:B------:R-:W-:Y:S01]  /*0820*/  ISETP.GE.U32.AND P0, PT, R7, UR8, PT ;  /* 0x0000000807007c0c */ /* 0x000fe2000bf06070 */
[----:B------:R-:W-:Y:S01]  /*0830*/  UMOV UR42, 0xffffffff ;  /* 0xffffffff002a7882 */ /* 0x000fe20000000000 */
[----:B------:R-:W-:Y:S01]  /*0840*/  UMOV UR43, 0xffffffff ;  /* 0xffffffff002b7882 */ /* 0x000fe20000000000 */
[----:B------:R-:W-:Y:S02]  /*0850*/  PRMT R0, RZ, 0x7610, R0 ;  /* 0x00007610ff007816 */ /* 0x000fe40000000000 */
[----:B------:R-:W-:-:S13]  /*0860*/  ISETP.GE.U32.AND.EX P0, PT, R6, UR9, PT, P0 ;  /* 0x0000000906007c0c */ /* 0x000fda000bf06100 */
[----:B------:R-:W-:Y:S05]  /*0870*/  @P0 BRA `(.L_x_5) ;  /* 0x0000000400800947 */ /* 0x000fea0003800000 */
[----:B------:R-:W-:Y:S01]  /*0880*/  I2FP.F32.U32 R0, UR4 ;  /* 0x0000000400007c45 */ /* 0x000fe20008201000 */
[----:B------:R-:W-:Y:S01]  /*0890*/  ULDC.64 UR16, c[0x0][0x628] ;  /* 0x00018a0000107ab9 */ /* 0x000fe20000000a00 */
[----:B------:R-:W-:Y:S01]  /*08a0*/  ULDC UR6, c[0x0][0x150] ;  /* 0x0000540000067ab9 */ /* 0x000fe20000000800 */
[----:B------:R-:W-:Y:S01]  /*08b0*/  ISETP.NE.U32.AND P0, PT, RZ, UR16, PT ;  /* 0x00000010ff007c0c */ /* 0x000fe2000bf05070 */
[----:B------:R-:W-:Y:S01]  /*08c0*/  ULDC UR15, c[0x0][0x630] ;  /* 0x00018c00000f7ab9 */ /* 0x000fe20000000800 */
[----:B------:R-:W-:Y:S01]  /*08d0*/  FMUL R0, R0, UR6 ;  /* 0x0000000600007c20 */ /* 0x000fe20008400000 */
[----:B------:R-:W-:Y:S01]  /*08e0*/  R2UR UR18, R7 ;  /* 0x00000000071272ca */ /* 0x000fe200000e0000 */
[----:B------:R-:W-:Y:S01]  /*08f0*/  ULDC UR20, c[0x0][0x154] ;  /* 0x0000550000147ab9 */ /* 0x000fe20000000800 */
[----:B------:R-:W-:Y:S01]  /*0900*/  ISETP.NE.AND.EX P0, PT, RZ, UR17, PT, P0 ;  /* 0x00000011ff007c0c */ /* 0x000fe2000bf05300 */
[----:B------:R0:W1:Y:S01]  /*0910*/  F2I.U32.TRUNC.NTZ R2, R0 ;  /* 0x0000000000027305 */ /* 0x000062000020f000 */
[----:B------:R-:W-:-:S02]  /*0920*/  R2UR UR19, R6 ;  /* 0x00000000061372ca */ /* 0x000fc400000e0000 */
[----:B------:R-:W-:Y:S02]  /*0930*/  R2UR UR8, R7 ;  /* 0x00000000070872ca */ /* 0x000fe400000e0000 */
[----:B------:R-:W-:-:S07]  /*0940*/  R2UR UR9, R6 ;  /* 0x00000000060972ca */ /* 0x000fce00000e0000 */
[----:B0-----:R-:W-:Y:S08]  /*0950*/  @!P0 BRA `(.L_x_6) ;  /* 0x0000000000308947 */ /* 0x001ff00003800000 */
[----:B------:R-:W-:Y:S01]  /*0960*/  R2UR UR8, R7 ;  /* 0x00000000070872ca */ /* 0x000fe200000e0000 */
[----:B------:R-:W-:Y:S01]  /*0970*/  ULDC UR6, c[0x0][0x634] ;  /* 0x00018d0000067ab9 */ /* 0x000fe20000000800 */
[----:B------:R-:W-:-:S11]  /*0980*/  R2UR UR14, R6 ;  /* 0x00000000060e72ca */ /* 0x000fd600000e0000 */
[----:B------:R-:W-:-:S04]  /*0990*/  UIADD3 UR6, UP0, UR8, UR6, URZ ;  /* 0x0000000608067290 */ /* 0x000fc8000ff1e03f */
[----:B------:R-:W-:-:S04]  /*09a0*/  UIADD3.X UR14, URZ, UR14, URZ, UP0, !UPT ;  /* 0x0000000e3f0e7290 */ /* 0x000fc800087fe43f */
[----:B------:R-:W-:-:S04]  /*09b0*/  UIMAD.WIDE.U32 UR8, UR14, UR16, URZ ;  /* 0x000000100e0872a5 */ /* 0x000fc8000f8e003f */
[----:B------:R-:W-:Y:S02]  /*09c0*/  UIMAD.WIDE.U32 UR10, UP0, UR6, UR17, UR8 ;  /* 0x00000011060a72a5 */ /* 0x000fe4000f800008 */
[----:B------:R-:W-:Y:S02]  /*09d0*/  UIMAD.WIDE.U32 UR8, UR6, UR16, URZ ;  /* 0x00000010060872a5 */ /* 0x000fe4000f8e003f */
[----:B------:R-:W-:Y:S02]  /*09e0*/  UIADD3.X UR13, URZ, URZ, URZ, UP0, !UPT ;  /* 0x0000003f3f0d7290 */ /* 0x000fe400087fe43f */
[----:B------:R-:W-:Y:S01]  /*09f0*/  UIADD3 URZ, UP0, UR9, UR10, URZ ;  /* 0x0000000a093f7290 */ /* 0x000fe2000ff1e03f */
[----:B------:R-:W-:-:S03]  /*0a00*/  UMOV UR12, UR11 ;  /* 0x0000000b000c7c82 */ /* 0x000fc60008000000 */
[----:B------:R-:W-:-:S12]  /*0a10*/  UIMAD.WIDE.U32.X UR8, UR14, UR17, UR12, UP0 ;  /* 0x000000110e0872a5 */ /* 0x000fd800080e040c */
.L_x_6:
[----:B------:R-:W-:Y:S01]  /*0a20*/  USHF.R.U64 UR43, UR8, UR15, UR9 ;  /* 0x0000000f082b7299 */ /* 0x000fe20008001209 */
[----:B------:R-:W-:Y:S01]  /*0a30*/  I2FP.F32.U32 R0, UR7 ;  /* 0x0000000700007c45 */ /* 0x000fe20008201000 */
[----:B------:R-:W-:Y:S01]  /*0a40*/  USHF.R.U32.HI UR5, URZ, UR15, UR9 ;  /* 0x0000000f3f057299 */ /* 0x000fe20008011609 */
[----:B-1----:R-:W-:Y:S01]  /*0a50*/  R2UR UR12, R2 ;  /* 0x00000000020c72ca */ /* 0x002fe200000e0000 */
[----:B------:R-:W-:Y:S02]  /*0a60*/  UIADD3 UR6, UP0, URZ, -UR43, URZ ;  /* 0x8000002b3f067290 */ /* 0x000fe4000ff1e03f */
[----:B------:R-:W-:Y:S01]  /*0a70*/  FMUL R0, R0, UR20 ;  /* 0x0000001400007c20 */ /* 0x000fe20008400000 */
[----:B------:R-:W-:Y:S01]  /*0a80*/  ULDC.64 UR8, c[0x0][0x620] ;  /* 0x0001880000087ab9 */ /* 0x000fe20000000a00 */
[----:B------:R-:W-:Y:S01]  /*0a90*/  UIADD3.X UR5, URZ, ~UR5, URZ, UP0, !UPT ;  /* 0x800000053f057290 */ /* 0x000fe200087fe43f */
[----:B------:R-:W-:Y:S01]  /*0aa0*/  UMOV UR10, UR18 ;  /* 0x00000012000a7c82 */ /* 0x000fe20008000000 */
[----:B------:R-:W-:-:S02]  /*0ab0*/  UMOV UR11, UR19 ;  /* 0x00000013000b7c82 */ /* 0x000fc40008000000 */
[----:B------:R-:W-:Y:S01]  /*0ac0*/  UIMAD UR5, UR5, UR8, URZ ;  /* 0x00000008050572a4 */ /* 0x000fe2000f8e023f */
[----:B------:R-:W0:Y:S01]  /*0ad0*/  F2I.U32.TRUNC.NTZ R0, R0 ;  /* 0x0000000000007305 */ /* 0x000e22000020f000 */
[----:B------:R-:W-:Y:S02]  /*0ae0*/  UIMAD.WIDE.U32 UR10, UR6, UR8, UR10 ;  /* 0x00000008060a72a5 */ /* 0x000fe4000f8e000a */
[----:B------:R-:W-:Y:S01]  /*0af0*/  UIMAD UR6, UR6, UR9, UR5 ;  /* 0x00000009060672a4 */ /* 0x000fe2000f8e0205 */
[----:B------:R-:W-:Y:S01]  /*0b00*/  ULDC UR21, c[0x0][0x658] ;  /* 0x0001960000157ab9 */ /* 0x000fe20000000800 */
[----:B------:R-:W-:Y:S02]  /*0b10*/  UMOV UR19, 0xffffffff ;  /* 0xffffffff00137882 */ /* 0x000fe40000000000 */
[----:B------:R-:W-:Y:S01]  /*0b20*/  UIADD3 UR6, UR11, UR6, URZ ;  /* 0x000000060b067290 */ /* 0x000fe2000fffe03f */
[----:B------:R-:W-:Y:S01]  /*0b30*/  ULDC UR15, c[0x0][0x618] ;  /* 0x00018600000f7ab9 */ /* 0x000fe20000000800 */
[----:B------:R-:W-:Y:S01]  /*0b40*/  ULDC.64 UR8, c[0x0][0x640] ;  /* 0x0001900000087ab9 */ /* 0x000fe20000000a00 */
[----:B------:R-:W-:Y:S01]  /*0b50*/  USHF.L.U32 UR11, UR19, UR21, URZ ;  /* 0x00000015130b7299 */ /* 0x000fe2000800063f */
[----:B------:R-:W-:Y:S01]  /*0b60*/  ISETP.NE.U32.AND P0, PT, RZ, UR8, PT ;  /* 0x00000008ff007c0c */ /* 0x000fe2000bf05070 */
[----:B------:R-:W-:-:S02]  /*0b70*/  USHF.R.U64 UR19, UR10, UR15, UR6 ;  /* 0x0000000f0a137299 */ /* 0x000fc40008001206 */
[----:B------:R-:W-:Y:S01]  /*0b80*/  USHF.R.U32.HI UR10, URZ, UR15, UR6 ;  /* 0x0000000f3f0a7299 */ /* 0x000fe20008011606 */
[----:B0-----:R-:W-:Y:S01]  /*0b90*/  R2UR UR14, R0 ;  /* 0x00000000000e72ca */ /* 0x001fe200000e0000 */
[----:B------:R-:W-:Y:S01]  /*0ba0*/  ULDC UR17, c[0x0][0x608] ;  /* 0x0001820000117ab9 */ /* 0x000fe20000000800 */
[----:B------:R-:W-:Y:S01]  /*0bb0*/  ISETP.NE.AND.EX P0, PT, RZ, UR9, PT, P0 ;  /* 0x00000009ff007c0c */ /* 0x000fe2000bf05300 */
[----:B------:R-:W-:Y:S02]  /*0bc0*/  USHF.R.U64 UR23, UR19, UR17, UR10 ;  /* 0x0000001113177299 */ /* 0x000fe4000800120a */
[----:B------:R-:W-:Y:S01]  /*0bd0*/  USHF.R.U32.HI UR10, URZ, UR17, UR10 ;  /* 0x000000113f0a7299 */ /* 0x000fe2000801160a */
[----:B------:R-:W-:Y:S01]  /*0be0*/  UMOV UR16, 0x1 ;  /* 0x0000000100107882 */ /* 0x000fe20000000000 */
[----:B------:R-:W-:Y:S02]  /*0bf0*/  UIADD3 UR12, -UR12, URZ, URZ ;  /* 0x0000003f0c0c7290 */ /* 0x000fe4000fffe13f */
[----:B------:R-:W-:-:S02]  /*0c00*/  USHF.R.U64 UR24, UR23, UR21, UR10 ;  /* 0x0000001517187299 */ /* 0x000fc4000800120a */
[----:B------:R-:W-:Y:S01]  /*0c10*/  USHF.L.U32 UR6, UR16, UR21, URZ ;  /* 0x0000001510067299 */ /* 0x000fe2000800063f */
[----:B------:R-:W-:Y:S01]  /*0c20*/  ULDC UR13, c[0x0][0x144] ;  /* 0x00005100000d7ab9 */ /* 0x000fe20000000800 */
[----:B------:R-:W-:Y:S01]  /*0c30*/  ULDC UR5, c[0x0][0x600] ;  /* 0x0001800000057ab9 */ /* 0x000fe20000000800 */
[----:B------:R-:W-:Y:S02]  /*0c40*/  ULOP3.LUT UR16, URZ, UR11, URZ, 0x33, !UPT ;  /* 0x0000000b3f107292 */ /* 0x000fe4000f8e333f */
[----:B------:R-:W-:Y:S02]  /*0c50*/  USHF.R.U32.HI UR11, URZ, UR21, UR10 ;  /* 0x000000153f0b7299 */ /* 0x000fe4000801160a */
[----:B------:R-:W-:Y:S02]  /*0c60*/  UIADD3 UR18, UR5, -0x1, URZ ;  /* 0xffffffff05127890 */ /* 0x000fe4000fffe03f */
[----:B------:R-:W-:Y:S02]  /*0c70*/  UIADD3 UR20, -UR14, URZ, URZ ;  /* 0x0000003f0e147290 */ /* 0x000fe4000fffe13f */
[----:B------:R-:W-:Y:S01]  /*0c80*/  UIMAD UR4, UR13, UR12, UR4 ;  /* 0x0000000c0d0472a4 */ /* 0x000fe2000f8e0204 */
[----:B------:R-:W-:Y:S01]  /*0c90*/  ULDC UR25, c[0x0][0x148] ;  /* 0x0000520000197ab9 */ /* 0x000fe20000000800 */
[----:B------:R-:W-:Y:S01]  /*0ca0*/  ULDC UR21, c[0x0][0x648] ;  /* 0x0001920000157ab9 */ /* 0x000fe20000000800 */
[----:B------:R-:W-:Y:S01]  /*0cb0*/  ULDC UR22, c[0x0][0x638] ;  /* 0x00018e0000167ab9 */ /* 0x000fe20000000800 */
[----:B------:R-:W-:Y:S01]  /*0cc0*/  UMOV UR10, UR24 ;  /* 0x00000018000a7c82 */ /* 0x000fe20008000000 */
[----:B------:R-:W-:Y:S07]  /*0cd0*/  @!P0 BRA `(.L_x_7) ;  /* 0x0000000000308947 */ /* 0x000fee0003800000 */
[----:B------:R-:W-:Y:S02]  /*0ce0*/  ULDC UR14, c[0x0][0x64c] ;  /* 0x00019300000e7ab9 */ /* 0x000fe40000000800 */
        /* <DEDUP_REMOVED lines=8> */
[----:B------:R-:W-:-:S07]  /*0d70*/  UIMAD.WIDE.U32.X UR8, UR17, UR9, UR14, UP0 ;  /* 0x00000009110872a5 */ /* 0x000fce00080e040e */
[----:B------:R-:W-:Y:S01]  /*0d80*/  UMOV UR10, UR8 ;  /* 0x00000008000a7c82 */ /* 0x000fe20008000000 */
[----:B------:R-:W-:-:S05]  /*0d90*/  UMOV UR11, UR9 ;  /* 0x00000009000b7c82 */ /* 0x000fca0008000000 */
.L_x_7:
[----:B------:R-:W-:Y:S01]  /*0da0*/  UISETP.NE.AND UP0, UPT, UR46, URZ, UPT ;  /* 0x0000003f2e00728c */ /* 0x000fe2000bf05270 */
[----:B------:R-:W-:Y:S01]  /*0db0*/  IMAD.MOV.U32 R0, RZ, RZ, 0x1 ;  /* 0x00000001ff007424 */ /* 0x000fe200078e00ff */
[----:B------:R-:W-:Y:S02]  /*0dc0*/  USHF.R.U64 UR8, UR10, UR21, UR11 ;  /* 0x000000150a087299 */ /* 0x000fe4000800120b */
[----:B------:R-:W-:Y:S02]  /*0dd0*/  ULOP3.LUT UR16, UR23, UR16, URZ, 0xc0, !UPT ;  /* 0x0000001017107292 */ /* 0x000fe4000f8ec03f */
[----:B------:R-:W-:Y:S02]  /*0de0*/  ULOP3.LUT UR18, UR19, UR18, URZ, 0xc0, !UPT ;  /* 0x0000001213127292 */ /* 0x000fe4000f8ec03f */
[----:B------:R-:W-:-:S03]  /*0df0*/  UIMAD UR16, UR6, UR8, UR16 ;  /* 0x00000008061072a4 */ /* 0x000fc6000f8e0210 */
[----:B------:R-:W-:Y:S02]  /*0e00*/  @UP0 UIMAD UR4, UR25, UR20, UR7 ;  /* 0x00000014190402a4 */ /* 0x000fe4000f8e0207 */
[----:B------:R-:W-:-:S04]  /*0e10*/  UIADD3 UR7, -UR8, URZ, URZ ;  /* 0x0000003f08077290 */ /* 0x000fc8000fffe13f */
[----:B------:R-:W-:-:S03]  /*0e20*/  UIMAD UR6, UR7, UR22, UR24 ;  /* 0x00000016070672a4 */ /* 0x000fc6000f8e0218 */
[----:B------:R-:W-:Y:S01]  /*0e30*/  ULDC UR7, c[0x0][0x610] ;  /* 0x0001840000077ab9 */ /* 0x000fe20000000800 */
[----:B------:R-:W-:Y:S02]  /*0e40*/  UIMAD UR6, UR6, UR5, UR18 ;  /* 0x00000005060672a4 */ /* 0x000fe4000f8e0212 */
[----:B------:R-:W-:-:S04]  /*0e50*/  UIMAD UR4, UR16, UR7, UR4 ;  /* 0x00000007100472a4 */ /* 0x000fc8000f8e0204 */
[----:B------:R-:W-:Y:S02]  /*0e60*/  USEL UR42, UR6, UR4, !UP0 ;  /* 0x00000004062a7287 */ /* 0x000fe4000c000000 */
[----:B------:R-:W-:-:S12]  /*0e70*/  USEL UR41, UR4, UR6, !UP0 ;  /* 0x0000000604297287 */ /* 0x000fd8000c000000 */
.L_x_5:
[----:B------:R-:W-:-:S08]  /*0e80*/  NOP ;  /* 0x0000000000007918 */ /* 0x000fd00000000000 */
[----:B------:R-:W0:Y:S02]  /*0e90*/  USETMAXREG.TRY_ALLOC.CTAPOOL UP0, 0xf0 ;  /* 0x000000f0000079c8 */ /* 0x000e240008000600 */
[----:B0-----:R-:W-:-:S13]  /*0ea0*/  PLOP3.LUT P0, PT, PT, PT, UP0, 0x80, 0x0 ;  /* 0x000000000000781c */ /* 0x001fda0003f0f008 */
[----:B------:R-:W-:Y:S05]  /*0eb0*/  @!P0 BRA `(.L_x_5) ;  /* 0xfffffffc00f08947 */ /* 0x000fea000383ffff */
[----:B------:R-:W-:Y:S01]  /*0ec0*/  ULDC.64 UR4, c[0x0][0x598] ;  /* 0x0001660000047ab9 */ /* 0x000fe20000000a00 */
[----:B------:R-:W-:Y:S01]  /*0ed0*/  ULDC.64 UR36, c[0x0][0x208] ;  /* 0x0000820000247ab9 */ /* 0x000fe20000000a00 */
[----:B------:R-:W-:-:S04]  /*0ee0*/  ISETP.NE.U32.AND P0, PT, RZ, UR4, PT ;  /* 0x00000004ff007c0c */ /* 0x000fc8000bf05070 */
[----:B------:R-:W-:-:S13]  /*0ef0*/  ISETP.NE.AND.EX P0, PT, RZ, UR5, PT, P0 ;  /* 0x00000005ff007c0c */ /* 0x000fda000bf05300 */
[----:B------:R-:W-:Y:S05]  /*0f00*/  @!P0 BRA `(.L_x_8) ;  /* 0x00000000001c8947 */ /* 0x000fea0003800000 */
[----:B------:R-:W0:Y:S02]  /*0f10*/  LDC.64 R2, c[0x0][0x598] ;  /* 0x00016600ff027b82 */ /* 0x000e240000000a00 */
[----:B0-----:R-:W2:Y:S02]  /*0f20*/  LDG.E.64 R2, desc[UR36][R2.64] ;  /* 0x0000002402027981 */ /* 0x001ea4000c1e1b00 */
[----:B--2---:R-:W-:-:S04]  /*0f30*/  ISETP.NE.U32.AND P0, PT, R2, RZ, PT ;  /* 0x000000ff0200720c */ /* 0x004fc80003f05070 */
[----:B------:R-:W-:-:S13]  /*0f40*/  ISETP.NE.AND.EX P0, PT, R3, RZ, PT, P0 ;  /* 0x000000ff0300720c */ /* 0x000fda0003f05300 */
[----:B------:R-:W-:Y:S05]  /*0f50*/  @!P0 BRA `(.L_x_8) ;  /* 0x0000000000088947 */ /* 0x000fea0003800000 */
[----:B------:R0:W5:Y:S01]  /*0f60*/  LD.E R2, desc[UR36][R2.64] ;  /* 0x0000002402027980 */ /* 0x000162000c101900 */
[----:B------:R-:W-:Y:S05]  /*0f70*/  BRA `(.L_x_9) ;  /* 0x0000000000247947 */ /* 0x000fea0003800000 */
.L_x_8:
[----:B------:R-:W-:Y:S02]  /*0f80*/  ULDC.64 UR4, c[0x0][0x588] ;  /* 0x0001620000047ab9 */ /* 0x000fe40000000a00 */
[----:B------:R-:W-:-:S04]  /*0f90*/  ISETP.NE.U32.AND P0, PT, RZ, UR4, PT ;  /* 0x00000004ff007c0c */ /* 0x000fc8000bf05070 */
[----:B------:R-:W-:-:S13]  /*0fa0*/  ISETP.NE.AND.EX P0, PT, RZ, UR5, PT, P0 ;  /* 0x00000005ff007c0c */ /* 0x000fda000bf05300 */
[----:B------:R-:W-:Y:S05]  /*0fb0*/  @!P0 BRA `(.L_x_10) ;  /* 0x00000000000c8947 */ /* 0x000fea0003800000 */
[----:B------:R-:W0:Y:S02]  /*0fc0*/  LDC.64 R2, c[0x0][0x588] ;  /* 0x00016200ff027b82 */ /* 0x000e240000000a00 */
[----:B0-----:R1:W5:Y:S01]  /*0fd0*/  LDG.E R2, desc[UR36][R2.64] ;  /* 0x0000002402027981 */ /* 0x001362000c1e1900 */
[----:B------:R-:W-:Y:S05]  /*0fe0*/  BRA `(.L_x_9) ;  /* 0x0000000000087947 */ /* 0x000fea0003800000 */
.L_x_10:
[----:B------:R-:W-:Y:S02]  /*0ff0*/  ULDC UR4, c[0x0][0x580] ;  /* 0x0001600000047ab9 */ /* 0x000fe40000000800 */
[----:B------:R-:W-:-:S07]  /*1000*/  IMAD.U32 R2, RZ, RZ, UR4 ;  /* 0x00000004ff027e24 */ /* 0x000fce000f8e00ff */
.L_x_9:
[----:B------:R-:W-:Y:S02]  /*1010*/  ULDC.64 UR4, c[0x0][0x5a0] ;  /* 0x0001680000047ab9 */ /* 0x000fe40000000a00 */
[----:B------:R-:W-:-:S04]  /*1020*/  ISETP.NE.U32.AND P0, PT, RZ, UR4, PT ;  /* 0x00000004ff007c0c */ /* 0x000fc8000bf05070 */
[----:B------:R-:W-:-:S13]  /*1030*/  ISETP.NE.AND.EX P0, PT, RZ, UR5, PT, P0 ;  /* 0x00000005ff007c0c */ /* 0x000fda000bf05300 */
[----:B------:R-:W-:Y:S05]  /*1040*/  @!P0 BRA `(.L_x_11) ;  /* 0x00000000001c8947 */ /* 0x000fea0003800000 */
[----:B------:R-:W2:Y:S02]  /*1050*/  LDC.64 R4, c[0x0][0x5a0] ;  /* 0x00016800ff047b82 */ /* 0x000ea40000000a00 */
[----:B--2---:R-:W2:Y:S02]  /*1060*/  LDG.E.64 R4, desc[UR36][R4.64] ;  /* 0x0000002404047981 */ /* 0x004ea4000c1e1b00 */
[----:B--2---:R-:W-:-:S04]  /*1070*/  ISETP.NE.U32.AND P0, PT, R4, RZ, PT ;  /* 0x000000ff0400720c */ /* 0x004fc80003f05070 */
[----:B------:R-:W-:-:S13]  /*1080*/  ISETP.NE.AND.EX P0, PT, R5, RZ, PT, P0 ;  /* 0x000000ff0500720c */ /* 0x000fda0003f05300 */
[----:B------:R-:W-:Y:S05]  /*1090*/  @!P0 BRA `(.L_x_11) ;  /* 0x0000000000088947 */ /* 0x000fea0003800000 */
[----:B------:R2:W5:Y:S01]  /*10a0*/  LD.E R16, desc[UR36][R4.64] ;  /* 0x0000002404107980 */ /* 0x000562000c101900 */
[----:B------:R-:W-:Y:S05]  /*10b0*/  BRA `(.L_x_12) ;  /* 0x0000000000247947 */ /* 0x000fea0003800000 */
.L_x_11:
[----:B------:R-:W-:Y:S02]  /*10c0*/  ULDC.64 UR4, c[0x0][0x590] ;  /* 0x0001640000047ab9 */ /* 0x000fe40000000a00 */
[----:B------:R-:W-:-:S04]  /*10d0*/  ISETP.NE.U32.AND P0, PT, RZ, UR4, PT ;  /* 0x00000004ff007c0c */ /* 0x000fc8000bf05070 */
[----:B------:R-:W-:-:S13]  /*10e0*/  ISETP.NE.AND.EX P0, PT, RZ, UR5, PT, P0 ;  /* 0x00000005ff007c0c */ /* 0x000fda000bf05300 */
[----:B------:R-:W-:Y:S05]  /*10f0*/  @!P0 BRA `(.L_x_13) ;  /* 0x00000000000c8947 */ /* 0x000fea0003800000 */
[----:B------:R-:W2:Y:S02]  /*1100*/  LDC.64 R16, c[0x0][0x590] ;  /* 0x00016400ff107b82 */ /* 0x000ea40000000a00 */
[----:B--2---:R3:W5:Y:S01]  /*1110*/  LDG.E R16, desc[UR36][R16.64] ;  /* 0x0000002410107981 */ /* 0x004762000c1e1900 */
[----:B------:R-:W-:Y:S05]  /*1120*/  BRA `(.L_x_12) ;  /* 0x0000000000087947 */ /* 0x000fea0003800000 */
.L_x_13:
[----:B------:R-:W-:Y:S02]  /*1130*/  ULDC UR4, c[0x0][0x584] ;  /* 0x0001610000047ab9 */ /* 0x000fe40000000800 */
[----:B------:R-:W-:-:S07]  /*1140*/  IMAD.U32 R16, RZ, RZ, UR4 ;  /* 0x00000004ff107e24 */ /* 0x000fce000f8e00ff */
.L_x_12:
[----:B------:R-:W-:-:S13]  /*1150*/  LOP3.LUT P0, RZ, R0, 0xff, RZ, 0xc0, !PT ;  /* 0x000000ff00ff7812 */ /* 0x000fda000780c0ff */
[----:B------:R-:W-:Y:S05]  /*1160*/  @!P0 EXIT ;  /* 0x000000000000894d */ /* 0x000fea0003800000 */
[----:B------:R-:W-:Y:S01]  /*1170*/  ULDC UR4, c[0x0][0x28c] ;  /* 0x0000a30000047ab9 */ /* 0x000fe20000000800 */
[----:B------:R-:W-:Y:S01]  /*1180*/  UMOV UR38, URZ ;  /* 0x0000003f00267c82 */ /* 0x000fe20008000000 */
[----:B------:R-:W-:Y:S01]  /*1190*/  UIADD3 UR4, UR4, 0xf, URZ ;  /* 0x0000000f04047890 */ /* 0x000fe2000fffe03f */
[----:B------:R-:W-:-:S03]  /*11a0*/  UMOV UR39, URZ ;  /* 0x0000003f00277c82 */ /* 0x000fc60008000000 */
[----:B------:R-:W-:-:S04]  /*11b0*/  USHF.R.S32.HI UR5, URZ, 0x1f, UR4 ;  /* 0x0000001f3f057899 */ /* 0x000fc80008011404 */
[----:B------:R-:W-:-:S04]  /*11c0*/  ULEA.HI UR5, UR5, UR4, URZ, 0x4 ;  /* 0x0000000405057291 */ /* 0x000fc8000f8f203f */
[----:B------:R-:W-:-:S12]  /*11d0*/  USHF.R.S32.HI UR44, URZ, 0x4, UR5 ;  /* 0x000000043f2c7899 */ /* 0x000fd80008011405 */
.L_x_1179:
[----:B----4-:R-:W4:Y:S01]  /*11e0*/  S2R R0, SR_TID.X ;  /* 0x0000000000007919 */ /* 0x010f220000002100 */
[----:B------:R-:W0:Y:S01]  /*11f0*/  S2UR UR6, SR_CgaCtaId ;  /* 0x00000000000679c3 */ /* 0x000e220000008800 */
[----:B------:R-:W-:Y:S02]  /*1200*/  UMOV UR45, 0x400 ;  /* 0x00000400002d7882 */ /* 0x000fe40000000000 */
[----:B0-----:R-:W-:Y:S01]  /*1210*/  ULEA UR45, UR6, UR45, 0x18 ;  /* 0x0000002d062d7291 */ /* 0x001fe2000f8ec03f */
[----:B----4-:R-:W-:-:S04]  /*1220*/  LOP3.LUT R0, R0, 0x80, RZ, 0xc0, !PT ;  /* 0x0000008000007812 */ /* 0x010fc800078ec0ff */
[----:B------:R-:W-:-:S06]  /*1230*/  SHF.R.U32.HI R0, RZ, 0x7, R0 ;  /* 0x00000007ff007819 */ /* 0x000fcc0000011600 */
[----:B------:R-:W0:Y:S02]  /*1240*/  SHFL.IDX PT, R0, R0, RZ, 0x1f ;  /* 0x00001fff00007589 */ /* 0x000e2400000e0000 */
[----:B0-----:R-:W-:-:S13]  /*1250*/  R2UR UR4, R0 ;  /* 0x00000000000472ca */ /* 0x001fda00000e0000 */
[----:B------:R-:W-:-:S04]  /*1260*/  ULEA.HI UR5, UR4, UR4, URZ, 0x1 ;  /* 0x0000000404057291 */ /* 0x000fc8000f8f083f */
[----:B------:R-:W-:-:S04]  /*1270*/  ULOP3.LUT UR5, UR5, 0x1ffffe, URZ, 0xc0, !UPT ;  /* 0x001ffffe05057892 */ /* 0x000fc8000f8ec03f */
[----:B------:R-:W-:-:S03]  /*1280*/  UIADD3 UR5, UR4, -UR5, URZ ;  /* 0x8000000504057290 */ /* 0x000fc6000fffe03f */
[----:B------:R-:W-:Y:S01]  /*1290*/  ULDC UR4, c[0x0][0x28c] ;  /* 0x0000a30000047ab9 */ /* 0x000fe20000000800 */
[----:B------:R-:W-:Y:S01]  /*12a0*/  ULEA UR5, UR5, UR45, 0xb ;  /* 0x0000002d05057291 */ /* 0x000fe2000f8e583f */
[----:B------:R-:W-:-:S03]  /*12b0*/  ISETP.LT.AND P0, PT, RZ, UR4, PT ;  /* 0x00000004ff007c0c */ /* 0x000fc6000bf01270 */
[----:B------:R-:W-:-:S04]  /*12c0*/  UIADD3 UR5, UR5, 0x180, URZ ;  /* 0x0000018005057890 */ /* 0x000fc8000fffe03f */
[----:B------:R-:W-:-:S04]  /*12d0*/  USHF.R.U32.HI UR5, URZ, 0x4, UR5 ;  /* 0x000000043f057899 */ /* 0x000fc80008011605 */
[----:B------:R-:W-:Y:S02]  /*12e0*/  ULOP3.LUT UR47, UR5, 0x3fff, URZ, 0xc0, !UPT ;  /* 0x00003fff052f7892 */ /* 0x000fe4000f8ec03f */
[----:B---3-5:R-:W-:Y:S10]  /*12f0*/  @P0 BRA `(.L_x_14) ;  /* 0x0000000000400947 */ /* 0x028ff40003800000 */
[----:B------:R-:W-:Y:S01]  /*1300*/  MOV R0, 0x0 ;  /* 0x0000000000007802 */ /* 0x000fe20000000f00 */
[----:B------:R-:W-:Y:S01]  /*1310*/  ULDC.64 UR4, c[0x4][0x68] ;  /* 0x01001a0000047ab9 */ /* 0x000fe20000000a00 */
[----:B------:R-:W-:Y:S01]  /*1320*/  ULDC.64 UR6, c[0x4][0x8] ;  /* 0x0100020000067ab9 */ /* 0x000fe20000000a00 */
[----:B--2---:R-:W-:Y:S01]  /*1330*/  IMAD.U32 R4, RZ, RZ, UR4 ;  /* 0x00000004ff047e24 */ /* 0x004fe2000f8e00ff */
[----:B------:R0:W2:Y:S01]  /*1340*/  LDC.64 R14, c[0x4][R0] ;  /* 0x01000000000e7b82 */ /* 0x0000a20000000a00 */
[----:B------:R-:W-:Y:S01]  /*1350*/  IMAD.U32 R5, RZ, RZ, UR5 ;  /* 0x00000005ff057e24 */ /* 0x000fe2000f8e00ff */
[----:B------:R-:W-:Y:S01]  /*1360*/  ULDC.64 UR4, c[0x4][0x70] ;  /* 0x01001c0000047ab9 */ /* 0x000fe20000000a00 */
[----:B------:R-:W-:Y:S02]  /*1370*/  IMAD.U32 R10, RZ, RZ, UR6 ;  /* 0x00000006ff0a7e24 */ /* 0x000fe4000f8e00ff */
[----:B------:R-:W-:Y:S02]  /*1380*/  IMAD.U32 R6, RZ, RZ, UR4 ;  /* 0x00000004ff067e24 */ /* 0x000fe4000f8e00ff */
[----:B------:R-:W-:-:S02]  /*1390*/  IMAD.U32 R7, RZ, RZ, UR5 ;  /* 0x00000005ff077e24 */ /* 0x000fc4000f8e00ff */
[----:B------:R-:W-:Y:S02]  /*13a0*/  IMAD.U32 R11, RZ, RZ, UR7 ;  /* 0x00000007ff0b7e24 */ /* 0x000fe4000f8e00ff */
[----:B------:R-:W-:Y:S02]  /*13b0*/  IMAD.MOV.U32 R8, RZ, RZ, 0x1e1 ;  /* 0x000001e1ff087424 */ /* 0x000fe400078e00ff */
[----:B------:R-:W-:Y:S02]  /*13c0*/  IMAD.MOV.U32 R12, RZ, RZ, 0x1 ;  /* 0x00000001ff0c7424 */ /* 0x000fe400078e00ff */
[----:B0-----:R-:W-:-:S07]  /*13d0*/  IMAD.MOV.U32 R13, RZ, RZ, RZ ;  /* 0x000000ffff0d7224 */ /* 0x001fce00078e00ff */
[----:B------:R-:W-:-:S07]  /*13e0*/  LEPC R20, `(.L_x_14) ;  /* 0x000000001014794e */ /* 0x000fce0000000000 */
[----:B-123-5:R-:W-:Y:S05]  /*13f0*/  CALL.ABS.NOINC R14 ;  /* 0x000000000e007343 */ /* 0x02efea0003c00000 */
.L_x_14:
[----:B------:R-:W-:-:S06]  /*1400*/  ULOP3.LUT UR4, UR40, 0x1, URZ, 0xfc, !UPT ;  /* 0x0000000128047892 */ /* 0x000fcc000f8efc3f */
[----:B------:R-:W-:-:S05]  /*1410*/  IMAD.U32 R0, RZ, RZ, UR4 ;  /* 0x00000004ff007e24 */ /* 0x000fca000f8e00ff */
[----:B------:R-:W-:-:S13]  /*1420*/  ISETP.NE.AND P0, PT, R0, 0x3, PT ;  /* 0x000000030000780c */ /* 0x000fda0003f05270 */
[----:B------:R-:W-:Y:S05]  /*1430*/  @!P0 BRA `(.L_x_15) ;  /* 0x0000000000048947 */ /* 0x000fea0003800000 */
[----:B------:R-:W-:Y:S01]  /*1440*/  BPT.TRAP 0x1 ;  /* 0x000000040000795c */ /* 0x000fe20000300000 */
.L_x_15:
[----:B-1----:R-:W-:Y:S02]  /*1450*/  IMAD.U32 R3, RZ, RZ, UR39 ;  /* 0x00000027ff037e24 */ /* 0x002fe4000f8e00ff */
[----:B------:R-:W-:-:S03]  /*1460*/  IMAD.U32 R0, RZ, RZ, UR38 ;  /* 0x00000026ff007e24 */ /* 0x000fc6000f8e00ff */
[----:B------:R-:W-:Y:S02]  /*1470*/  LEA R3, R3, UR45, 0x3 ;  /* 0x0000002d03037c11 */ /* 0x000fe4000f8e18ff */
[----:B------:R-:W-:-:S04]  /*1480*/  SHF.L.U32 R0, R0, 0x1f, RZ ;  /* 0x0000001f00007819 */ /* 0x000fc800000006ff */
[----:B------:R0:W1:Y:S01]  /*1490*/  SYNCS.PHASECHK.TRANS64.TRYWAIT P1, [R3+URZ], R0 ;  /* 0x00000000030075a7 */ /* 0x000062000802017f */
[----:B------:R-:W-:Y:S05]  /*14a0*/  @!P0 BRA `(.L_x_16) ;  /* 0x0000000000048947 */ /* 0x000fea0003800000 */
[----:B------:R-:W-:Y:S01]  /*14b0*/  BPT.TRAP 0x1 ;  /* 0x000000040000795c */ /* 0x000fe20000300000 */
.L_x_16:
[----:B-1----:R-:W-:Y:S05]  /*14c0*/  @P1 BRA `(.L_x_17) ;  /* 0x0000000000081947 */ /* 0x002fea0003800000 */
[----:B------:R-:W1:Y:S02]  /*14d0*/  SYNCS.PHASECHK.TRANS64.TRYWAIT P1, [R3+URZ], R0 ;  /* 0x00000000030075a7 */ /* 0x000e64000802017f */
[----:B-1----:R-:W-:Y:S05]  /*14e0*/  @!P1 BRA `(.L_x_18) ;  /* 0x000002d800c89947 */ /* 0x002fea0003800000 */
.L_x_17:
[----:B------:R-:W-:-:S04]  /*14f0*/  UISETP.LT.AND UP0, UPT, UR44, 0x1, UPT ;  /* 0x000000012c00788c */ /* 0x000fc8000bf01270 */
[----:B------:R-:W-:-:S06]  /*1500*/  USEL UR4, UR44, 0x1, UP0 ;  /* 0x000000012c047887 */ /* 0x000fcc0008000000 */
[----:B--2---:R-:W-:Y:S01]  /*1510*/  IMAD.U32 R5, RZ, RZ, UR4 ;  /* 0x00000004ff057e24 */ /* 0x004fe2000f8e00ff */
[----:B------:R-:W-:Y:S05]  /*1520*/  WARPSYNC.ALL ;  /* 0x0000000000007948 */ /* 0x000fea0003800000 */
[----:B------:R-:W-:-:S04]  /*1530*/  IADD3 R5, -R5, UR44, RZ ;  /* 0x0000002c05057c10 */ /* 0x000fc8000fffe1ff */
[----:B------:R-:W-:Y:S01]  /*1540*/  ISETP.GE.AND P1, PT, R5, 0x1, PT ;  /* 0x000000010500780c */ /* 0x000fe20003f26270 */
[----:B------:R-:W-:Y:S01]  /*1550*/  UIADD3 UR4, UR45, 0x1b180, URZ ;  /* 0x0001b1802d047890 */ /* 0x000fe2000fffe03f */
[----:B------:R-:W-:Y:S01]  /*1560*/  WARPGROUP.ARRIVE ;  /* 0x00000000000079c5 */ /* 0x000fe20000000000 */
[----:B------:R-:W-:Y:S02]  /*1570*/  ULOP3.LUT UR12, UR47, 0x10000, URZ, 0xfc, !UPT ;  /* 0x000100002f0c7892 */ /* 0x000fe4000f8efc3f */
[----:B------:R-:W-:Y:S02]  /*1580*/  USHF.R.U32.HI UR4, URZ, 0x4, UR4 ;  /* 0x000000043f047899 */ /* 0x000fe40008011604 */
[----:B------:R-:W-:Y:S02]  /*1590*/  UIMAD UR14, UR39, 0x300, UR12 ;  /* 0x00000300270e78a4 */ /* 0x000fe4000f8e020c */
[----:B------:R-:W-:Y:S01]  /*15a0*/  ULOP3.LUT UR4, UR4, 0x3fff, URZ, 0xc0, !UPT ;  /* 0x00003fff04047892 */ /* 0x000fe2000f8ec03f */
[----:B------:R-:W-:Y:S01]  /*15b0*/  UMOV UR5, 0xc0000010 ;  /* 0xc000001000057882 */ /* 0x000fe20000000000 */
[----:B------:R-:W-:-:S02]  /*15c0*/  UMOV UR7, 0xc0000010 ;  /* 0xc000001000077882 */ /* 0x000fc40000000000 */
[----:B------:R-:W-:Y:S01]  /*15d0*/  ULOP3.LUT UR13, UR4, 0x10000, URZ, 0xfc, !UPT ;  /* 0x00010000040d7892 */ /* 0x000fe2000f8efc3f */
[----:B------:R-:W-:Y:S02]  /*15e0*/  UMOV UR9, UR5 ;  /* 0x0000000500097c82 */ /* 0x000fe40008000000 */
[----:B------:R-:W-:Y:S01]  /*15f0*/  UMOV UR4, UR14 ;  /* 0x0000000e00047c82 */ /* 0x000fe20008000000 */
[----:B------:R-:W-:Y:S01]  /*1600*/  UIMAD UR6, UR39, 0x300, UR13 ;  /* 0x00000300270678a4 */ /* 0x000fe2000f8e020d */
[----:B------:R-:W-:Y:S01]  /*1610*/  UMOV UR8, UR4 ;  /* 0x0000000400087c82 */ /* 0x000fe20008000000 */
[----:B------:R-:W-:Y:S02]  /*1620*/  UMOV UR11, 0xc0000010 ;  /* 0xc0000010000b7882 */ /* 0x000fe40000000000 */
[----:B------:R-:W-:-:S05]  /*1630*/  UIADD3 UR10, UR6, 0x180, URZ ;  /* 0x00000180060a7890 */ /* 0x000fca000fffe03f */
[----:B------:R-:W-:Y:S03]  /*1640*/  HGMMA.64x192x16.F32 R24, gdesc[UR4], RZ, !UPT, gsb0 ;  /* 0x02e00000041879f0 */ /* 0x000fe6000c0008ff */
[----:B------:R-:W-:Y:S02]  /*1650*/  WARPGROUP.DEPBAR.LE gsb0, 0x0 ;  /* 0x00008000000079c5 */ /* 0x000fe40000010000 */
[----:B------:R-:W-:Y:S04]  /*1660*/  STL.64 [R1+0x480], R24 ;  /* 0x0004801801007387 */ /* 0x000fe80000100a00 */
        /* <DEDUP_REMOVED lines=46> */
[----:B------:R2:W-:Y:S02]  /*1950*/  STL.64 [R1+0x5f8], R118 ;  /* 0x0005f87601007387 */ /* 0x0005e40000100a00 */
[----:B--2---:R-:W-:-:S06]  /*1960*/  WARPGROUP.ARRIVE ;  /* 0x00000000000079c5 */ /* 0x004fcc0000000000 */
[----:B------:R-:W-:Y:S01]  /*1970*/  HGMMA.64x192x16.F32 R24, gdesc[UR8], RZ, !UPT, gsb0 ;  /* 0x02e00000081879f0 */ /* 0x000fe2000c0008ff */
[----:B------:R-:W-:Y:S01]  /*1980*/  UIADD3 UR8, UR14, 0x100, URZ ;  /* 0x000001000e087890 */ /* 0x000fe2000fffe03f */
[----:B------:R-:W-:Y:S02]  /*1990*/  UMOV UR9, 0xc0000010 ;  /* 0xc000001000097882 */ /* 0x000fe40000000000 */
[----:B------:R-:W-:-:S04]  /*19a0*/  UMOV UR5, UR9 ;  /* 0x0000000900057c82 */ /* 0x000fc80008000000 */
[----:B------:R-:W-:Y:S01]  /*19b0*/  UMOV UR4, UR8 ;  /* 0x0000000800047c82 */ /* 0x000fe20008000000 */
[----:B------:R-:W-:Y:S02]  /*19c0*/  WARPGROUP.DEPBAR.LE gsb0, 0x0 ;  /* 0x00008000000079c5 */ /* 0x000fe40000010000 */
[----:B------:R-:W-:Y:S01]  /*19d0*/  WARPGROUP.ARRIVE ;  /* 0x00000000000079c5 */ /* 0x000fe20000000000 */
[----:B------:R-:W-:Y:S04]  /*19e0*/  STL.64 [R1], R24 ;  /* 0x0000001801007387 */ /* 0x000fe80000100a00 */
[----:B------:R-:W-:Y:S04]  /*19f0*/  STL.64 [R1+0x8], R26 ;  /* 0x0000081a01007387 */ /* 0x000fe80000100a00 */
[----:B------:R-:W-:Y:S01]  /*1a00*/  HGMMA.64x192x16.F32 R120, gdesc[UR8], RZ, !UPT, gsb0 ;  /* 0x02e00000087879f0 */ /* 0x000fe2000c0008ff */
        /* <DEDUP_REMOVED lines=45> */
[----:B------:R2:W-:Y:S01]  /*1ce0*/  STL.64 [R1+0x178], R118 ;  /* 0x0001787601007387 */ /* 0x0005e20000100a00 */
[----:B------:R-:W-:-:S02]  /*1cf0*/  WARPGROUP.DEPBAR.LE gsb0, 0x0 ;  /* 0x00008000000079c5 */ /* 0x000fc40000010000 */
[----:B--2---:R-:W-:-:S06]  /*1d00*/  WARPGROUP.ARRIVE ;  /* 0x00000000000079c5 */ /* 0x004fcc0000000000 */
[----:B------:R-:W-:Y:S01]  /*1d10*/  HGMMA.64x192x16.F32 R24, gdesc[UR4], RZ, !UPT, gsb0 ;  /* 0x02e00000041879f0 */ /* 0x000fe2000c0008ff */
[----:B------:R-:W-:Y:S01]  /*1d20*/  UIADD3 UR4, UR14, 0x200, URZ ;  /* 0x000002000e047890 */ /* 0x000fe2000fffe03f */
[----:B------:R-:W-:Y:S01]  /*1d30*/  UMOV UR5, 0xc0000010 ;  /* 0xc000001000057882 */ /* 0x000fe20000000000 */
        /* <DEDUP_REMOVED lines=51> */
[----:B------:R-:W-:Y:S01]  /*2070*/  UMOV UR6, UR10 ;  /* 0x0000000a00067c82 */ /* 0x000fe20008000000 */
[----:B------:R-:W-:Y:S01]  /*2080*/  UMOV UR7, UR11 ;  /* 0x0000000b00077c82 */ /* 0x000fe20008000000 */
        /* <DEDUP_REMOVED lines=50> */
[----:B------:R-:W-:Y:S03]  /*23b0*/  HGMMA.64x192x16.F32 R24, gdesc[UR4], RZ, !UPT, gsb0 ;  /* 0x02e00000041879f0 */ /* 0x000fe6000c0008ff */
[----:B------:R-:W-:Y:S02]  /*23c0*/  WARPGROUP.DEPBAR.LE gsb0, 0x0 ;  /* 0x00008000000079c5 */ /* 0x000fe40000010000 */
[----:B------:R-:W-:Y:S05]  /*23d0*/  @!P1 BRA `(.L_x_19) ;  /* 0x0000003000e09947 */ /* 0x000fea0003800000 */
[----:B------:R-:W-:Y:S01]  /*23e0*/  UIADD3 UR4, UR39, 0x1, URZ ;  /* 0x0000000127047890 */ /* 0x000fe2000fffe03f */
[----:B01----:R-:W-:Y:S01]  /*23f0*/  IMAD.MOV.U32 R0, RZ, RZ, R5 ;  /* 0x000000ffff007224 */ /* 0x003fe200078e0005 */
[----:B------:R-:W-:Y:S02]  /*2400*/  UMOV UR15, UR39 ;  /* 0x00000027000f7c82 */ /* 0x000fe40008000000 */
[----:B------:R-:W-:-:S04]  /*2410*/  UISETP.NE.AND UP0, UPT, UR4, 0x9, UPT ;  /* 0x000000090400788c */ /* 0x000fc8000bf05270 */
[----:B------:R-:W-:Y:S02]  /*2420*/  USEL UR5, URZ, 0x1, UP0 ;  /* 0x000000013f057887 */ /* 0x000fe40008000000 */
[----:B------:R-:W-:Y:S02]  /*2430*/  USEL UR14, UR4, URZ, UP0 ;  /* 0x0000003f040e7287 */ /* 0x000fe40008000000 */
[----:B------:R-:W-:-:S06]  /*2440*/  ULOP3.LUT UR5, UR38, UR5, URZ, 0x3c, !UPT ;  /* 0x0000000526057292 */ /* 0x000fcc000f8e3c3f */
[----:B------:R-:W-:-:S07]  /*2450*/  IMAD.U32 R3, RZ, RZ, UR5 ;  /* 0x00000005ff037e24 */ /* 0x000fce000f8e00ff */
.L_x_26:
[----:B01---5:R-:W-:Y:S05]  /*2460*/  @!P0 BRA `(.L_x_20) ;  /* 0x0000000000048947 */ /* 0x023fea0003800000 */
[----:B------:R-:W-:Y:S01]  /*2470*/  BPT.TRAP 0x1 ;  /* 0x000000040000795c */ /* 0x000fe20000300000 */
.L_x_20:
[----:B------:R-:W-:Y:S01]  /*2480*/  ULEA UR4, UR14, UR45, 0x3 ;  /* 0x0000002d0e047291 */ /* 0x000fe2000f8e183f */
[----:B------:R-:W-:-:S08]  /*2490*/  SHF.L.U32 R4, R3, 0x1f, RZ ;  /* 0x0000001f03047819 */ /* 0x000fd000000006ff */
[----:B------:R0:W1:Y:S01]  /*24a0*/  SYNCS.PHASECHK.TRANS64.TRYWAIT P1, [UR4], R4 ;  /* 0x00000004ff0075a7 */ /* 0x0000620008020144 */
[----:B------:R-:W-:Y:S05]  /*24b0*/  @!P0 BRA `(.L_x_21) ;  /* 0x0000000000048947 */ /* 0x000fea0003800000 */
[----:B------:R-:W-:Y:S01]  /*24c0*/  BPT.TRAP 0x1 ;  /* 0x000000040000795c */ /* 0x000fe20000300000 */
.L_x_21:
[----:B-1----:R-:W-:Y:S05]  /*24d0*/  @P1 BRA `(.L_x_22) ;  /* 0x0000000000081947 */ /* 0x002fea0003800000 */
[----:B------:R-:W1:Y:S02]  /*24e0*/  SYNCS.PHASECHK.TRANS64.TRYWAIT P1, [UR4], R4 ;  /* 0x00000004ff0075a7 */ /* 0x000e640008020144 */
[----:B-1----:R-:W-:Y:S05]  /*24f0*/  @!P1 BRA `(.L_x_23) ;  /* 0x000002c800d89947 */ /* 0x002fea0003800000 */
.L_x_22:
[----:B------:R-:W-:Y:S04]  /*2500*/  STL [R1+0xa38], R218 ;  /* 0x000a38da01007387 */ /* 0x000fe80000100800 */
        /* <DEDUP_REMOVED lines=37> */
[----:B------:R2:W-:Y:S04]  /*2760*/  STL.64 [R1+0x908], R140 ;  /* 0x0009088c01007387 */ /* 0x0005e80000100a00 */
[----:B--2---:R-:W2:Y:S04]  /*2770*/  LDL.LU.64 R140, [R1] ;  /* 0x00000000018c7983 */ /* 0x004ea80000300a00 */
[----:B------:R-:W4:Y:S04]  /*2780*/  LDL.LU.64 R142, [R1+0x8] ;  /* 0x00000800018e7983 */ /* 0x000f280000300a00 */
[----:B------:R-:W3:Y:S04]  /*2790*/  LDL.LU.64 R144, [R1+0x10] ;  /* 0x0000100001907983 */ /* 0x000ee80000300a00 */
[----:B------:R-:W2:Y:S04]  /*27a0*/  LDL.LU.64 R146, [R1+0x18] ;  /* 0x0000180001927983 */ /* 0x000ea80000300a00 */
        /* <DEDUP_REMOVED lines=34> */
[----:B----4-:R-:W-:Y:S04]  /*29d0*/  STL.64 [R1+0xbb8], R214 ;  /* 0x000bb8d601007387 */ /* 0x010fe80000100a00 */
[----:B--2---:R-:W-:Y:S04]  /*29e0*/  STL.64 [R1+0xbb0], R212 ;  /* 0x000bb0d401007387 */ /* 0x004fe80000100a00 */
[----:B---3--:R-:W-:Y:S04]  /*29f0*/  STL.64 [R1+0xba8], R210 ;  /* 0x000ba8d201007387 */ /* 0x008fe80000100a00 */
        /* <DEDUP_REMOVED lines=45> */
[----:B--2---:R-:W2:Y:S04]  /*2cd0*/  LDL.LU.64 R120, [R1+0x480] ;  /* 0x0004800001787983 */ /* 0x004ea80000300a00 */
[----:B------:R-:W2:Y:S04]  /*2ce0*/  LDL.LU.64 R122, [R1+0x488] ;  /* 0x00048800017a7983 */ /* 0x000ea80000300a00 */
        /* <DEDUP_REMOVED lines=46> */
[----:B------:R-:W3:Y:S04]  /*2fd0*/  LDL.LU.64 R216, [R1+0x130] ;  /* 0x0001300001d87983 */ /* 0x000ee80000300a00 */
        /* <DEDUP_REMOVED lines=57> */
[----:B----4-:R-:W4:Y:S04]  /*3370*/  LDL.LU.64 R24, [R1+0x180] ;  /* 0x0001800001187983 */ /* 0x010f280000300a00 */
[----:B------:R-:W3:Y:S04]  /*3380*/  LDL.LU.64 R26, [R1+0x188] ;  /* 0x00018800011a7983 */ /* 0x000ee80000300a00 */
[----:B------:R-:W4:Y:S04]  /*3390*/  LDL.LU.64 R28, [R1+0x190] ;  /* 0x00019000011c7983 */ /* 0x000f280000300a00 */
        /* <DEDUP_REMOVED lines=44> */
[----:B------:R-:W3:Y:S01]  /*3660*/  LDL.LU.64 R118, [R1+0x2f8] ;  /* 0x0002f80001767983 */ /* 0x000ee20000300a00 */
[----:B------:R-:W-:-:S02]  /*3670*/  UIMAD UR16, UR14, 0x300, UR12 ;  /* 0x000003000e1078a4 */ /* 0x000fc4000f8e020c */
[----:B------:R-:W-:Y:S01]  /*3680*/  UIMAD UR6, UR14, 0x300, UR13 ;  /* 0x000003000e0678a4 */ /* 0x000fe2000f8e020d */
[----:B--2---:R-:W-:Y:S01]  /*3690*/  WARPGROUP.ARRIVE ;  /* 0x00000000000079c5 */ /* 0x004fe20000000000 */
[----:B------:R-:W-:Y:S01]  /*36a0*/  UMOV UR5, 0xc0000010 ;  /* 0xc000001000057882 */ /* 0x000fe20000000000 */
[----:B------:R-:W-:Y:S02]  /*36b0*/  UMOV UR7, 0xc0000010 ;  /* 0xc000001000077882 */ /* 0x000fe40000000000 */
[----:B------:R-:W-:-:S04]  /*36c0*/  UMOV UR4, UR16 ;  /* 0x0000001000047c82 */ /* 0x000fc80008000000 */
[----:B------:R-:W-:Y:S01]  /*36d0*/  HGMMA.64x192x16.F32 R120, gdesc[UR4], R120, gsb0 ;  /* 0x02e00000047879f0 */ /* 0x000fe20008000878 */
[----:B---3--:R-:W-:Y:S04]  /*36e0*/  STL.64 [R1+0x900], R118 ;  /* 0x0009007601007387 */ /* 0x008fe80000100a00 */
[----:B----4-:R-:W-:Y:S04]  /*36f0*/  STL.64 [R1+0x8f8], R116 ;  /* 0x0008f87401007387 */ /* 0x010fe80000100a00 */
        /* <DEDUP_REMOVED lines=90> */
[----:B------:R-:W2:Y:S01]  /*3ca0*/  LDL.LU.64 R112, [R1+0x460] ;  /* 0x0004600001707983 */ /* 0x000ea20000300a00 */
[----:B------:R-:W-:-:S03]  /*3cb0*/  WARPGROUP.DEPBAR.LE gsb0, 0x0 ;  /* 0x00008000000079c5 */ /* 0x000fc60000010000 */
[----:B------:R-:W2:Y:S04]  /*3cc0*/  LDL.LU.64 R114, [R1+0x468] ;  /* 0x0004680001727983 */ /* 0x000ea80000300a00 */
[----:B------:R-:W2:Y:S04]  /*3cd0*/  LDL.LU.64 R116, [R1+0x470] ;  /* 0x0004700001747983 */ /* 0x000ea80000300a00 */
[----:B------:R-:W2:Y:S04]  /*3ce0*/  LDL.LU.64 R118, [R1+0x478] ;  /* 0x0004780001767983 */ /* 0x000ea80000300a00 */
        /* <DEDUP_REMOVED lines=48> */
[----:B---3--:R-:W3:Y:S04]  /*3ff0*/  LDL.LU.64 R214, [R1+0xbb8] ;  /* 0x000bb80001d67983 */ /* 0x008ee80000300a00 */
        /* <DEDUP_REMOVED lines=36> */
[----:B------:R-:W3:Y:S01]  /*4240*/  LDL.LU.64 R140, [R1+0xa90] ;  /* 0x000a9000018c7983 */ /* 0x000ee20000300a00 */
[----:B------:R-:W-:Y:S01]  /*4250*/  UIADD3 UR10, UR6, 0x180, URZ ;  /* 0x00000180060a7890 */ /* 0x000fe2000fffe03f */
[----:B------:R-:W-:Y:S01]  /*4260*/  UMOV UR8, UR4 ;  /* 0x0000000400087c82 */ /* 0x000fe20008000000 */
[----:B------:R-:W-:Y:S01]  /*4270*/  UMOV UR9, UR5 ;  /* 0x0000000500097c82 */ /* 0x000fe20008000000 */
[----:B------:R-:W-:Y:S01]  /*4280*/  UMOV UR11, 0xc0000010 ;  /* 0xc0000010000b7882 */ /* 0x000fe20000000000 */
[----:B------:R-:W4:Y:S04]  /*4290*/  LDL.LU.64 R138, [R1+0xa88] ;  /* 0x000a8800018a7983 */ /* 0x000f280000300a00 */
        /* <DEDUP_REMOVED lines=8> */
[----:B------:R-:W4:Y:S01]  /*4320*/  LDL.LU.64 R120, [R1+0xa40] ;  /* 0x000a400001787983 */ /* 0x000f220000300a00 */
[----:B---3--:R-:W-:-:S06]  /*4330*/  WARPGROUP.ARRIVE ;  /* 0x00000000000079c5 */ /* 0x008fcc0000000000 */
[----:B------:R-:W-:Y:S03]  /*4340*/  HGMMA.64x192x16.F32 R140, gdesc[UR8], R140, gsb0 ;  /* 0x02e00000088c79f0 */ /* 0x000fe6000800088c */
[----:B------:R-:W-:Y:S02]  /*4350*/  WARPGROUP.DEPBAR.LE gsb0, 0x0 ;  /* 0x00008000000079c5 */ /* 0x000fe40000010000 */
[----:B------:R-:W-:Y:S04]  /*4360*/  STL.64 [R1], R140 ;  /* 0x0000008c01007387 */ /* 0x000fe80000100a00 */
        /* <DEDUP_REMOVED lines=47> */
[----:B---3--:R3:W5:Y:S04]  /*4660*/  LDL.LU R218, [R1+0xa38] ;  /* 0x000a380001da7983 */ /* 0x0087680000300800 */
        /* <DEDUP_REMOVED lines=38> */
[----:B------:R-:W-:Y:S01]  /*48d0*/  UIADD3 UR8, UR16, 0x100, URZ ;  /* 0x0000010010087890 */ /* 0x000fe2000fffe03f */
[----:B------:R-:W-:-:S02]  /*48e0*/  UMOV UR9, 0xc0000010 ;  /* 0xc000001000097882 */ /* 0x000fc40000000000 */
[----:B------:R-:W-:-:S04]  /*48f0*/  UMOV UR5, UR9 ;  /* 0x0000000900057c82 */ /* 0x000fc80008000000 */
[----:B------:R-:W-:Y:S01]  /*4900*/  UMOV UR4, UR8 ;  /* 0x0000000800047c82 */ /* 0x000fe20008000000 */
[----:B----4-:R-:W-:-:S06]  /*4910*/  WARPGROUP.ARRIVE ;  /* 0x00000000000079c5 */ /* 0x010fcc0000000000 */
[----:B------:R-:W-:Y:S03]  /*4920*/  HGMMA.64x192x16.F32 R120, gdesc[UR8], R120, gsb0 ;  /* 0x02e00000087879f0 */ /* 0x000fe60008000878 */
[----:B------:R-:W-:Y:S02]  /*4930*/  WARPGROUP.DEPBAR.LE gsb0, 0x0 ;  /* 0x00008000000079c5 */ /* 0x000fe40000010000 */
[----:B--2---:R-:W-:-:S15]  /*4940*/  WARPGROUP.ARRIVE ;  /* 0x00000000000079c5 */ /* 0x004fde0000000000 */
[----:B------:R-:W-:Y:S03]  /*4950*/  HGMMA.64x192x16.F32 R24, gdesc[UR4], R24, gsb0 ;  /* 0x02e00000041879f0 */ /* 0x000fe60008000818 */
        /* <DEDUP_REMOVED lines=97> */
[----:B------:R-:W-:Y:S01]  /*4f70*/  UIADD3 UR4, UR16, 0x200, URZ ;  /* 0x0000020010047890 */ /* 0x000fe2000fffe03f */
[----:B------:R-:W-:Y:S01]  /*4f80*/  UMOV UR5, 0xc0000010 ;  /* 0xc000001000057882 */ /* 0x000fe20000000000 */
[----:B--2---:R-:W-:-:S07]  /*4f90*/  WARPGROUP.ARRIVE ;  /* 0x00000000000079c5 */ /* 0x004fce0000000000 */
        /* <DEDUP_REMOVED lines=98> */
[----:B------:R-:W-:Y:S01]  /*55c0*/  UMOV UR6, UR10 ;  /* 0x0000000a00067c82 */ /* 0x000fe20008000000 */
[----:B------:R-:W-:Y:S01]  /*55d0*/  UMOV UR7, UR11 ;  /* 0x0000000b00077c82 */ /* 0x000fe20008000000 */
[----:B--2---:R-:W-:-:S06]  /*55e0*/  WARPGROUP.ARRIVE ;  /* 0x00000000000079c5 */ /* 0x004fcc0000000000 */
[----:B------:R-:W-:Y:S03]  /*55f0*/  HGMMA.64x192x16.F32 R24, gdesc[UR4], R24, gsb0 ;  /* 0x02e00000041879f0 */ /* 0x000fe60008000818 */
[----:B------:R-:W-:Y:S02]  /*5600*/  WARPGROUP.DEPBAR.LE gsb0, 0x0 ;  /* 0x00008000000079c5 */ /* 0x000fe40000010000 */
[----:B---3--:R-:W-:Y:S05]  /*5610*/  @!P0 BRA `(.L_x_24) ;  /* 0x0000000000048947 */ /* 0x008fea0003800000 */
[----:B------:R-:W-:Y:S01]  /*5620*/  BPT.TRAP 0x1 ;  /* 0x000000040000795c */ /* 0x000fe20000300000 */
.L_x_24:
[----:B------:R-:W-:Y:S02]  /*5630*/  UISETP.GT.U32.AND UP0, UPT, UR40, 0x1, UPT ;  /* 0x000000012800788c */ /* 0x000fe4000bf04070 */
[----:B------:R-:W-:-:S04]  /*5640*/  ULEA UR4, UR15, UR45, 0x3 ;  /* 0x0000002d0f047291 */ /* 0x000fc8000f8e183f */
[----:B------:R-:W-:Y:S01]  /*5650*/  UIADD3 UR4, UR4, 0x48, URZ ;  /* 0x0000004804047890 */ /* 0x000fe2000fffe03f */
[----:B------:R-:W-:-:S03]  /*5660*/  PLOP3.LUT P1, PT, PT, PT, UP0, 0x80, 0x0 ;  /* 0x000000000000781c */ /* 0x000fc60003f2f008 */
[----:B------:R-:W-:-:S09]  /*5670*/  UPRMT UR4, URZ, 0x654, UR4 ;  /* 0x000006543f047896 */ /* 0x000fd20008000004 */
[----:B------:R-:W-:Y:S01]  /*5680*/  SYNCS.ARRIVE.TRANS64.RED.A1T0 RZ, [UR4], RZ ;  /* 0x000000ffffff79a7 */ /* 0x000fe20008100404 */
[----:B------:R-:W-:Y:S05]  /*5690*/  @P1 BRA `(.L_x_25) ;  /* 0x0000000000041947 */ /* 0x000fea0003800000 */
[----:B------:R-:W-:Y:S01]  /*56a0*/  BPT.TRAP 0x1 ;  /* 0x000000040000795c */ /* 0x000fe20000300000 */
.L_x_25:
[----:B------:R-:W-:Y:S01]  /*56b0*/  UIADD3 UR14, UR14, 0x1, URZ ;  /* 0x000000010e0e7890 */ /* 0x000fe2000fffe03f */
[C---:B------:R-:W-:Y:S01]  /*56c0*/  ISETP.GT.AND P1, PT, R0.reuse, 0x1, PT ;  /* 0x000000010000780c */ /* 0x040fe20003f24270 */
[----:B------:R-:W-:Y:S01]  /*56d0*/  UIADD3 UR15, UR15, 0x1, URZ ;  /* 0x000000010f0f7890 */ /* 0x000fe2000fffe03f */
[----:B------:R-:W-:Y:S01]  /*56e0*/  VIADD R0, R0, 0xffffffff ;  /* 0xffffffff00007836 */ /* 0x000fe20000000000 */
[----:B------:R-:W-:Y:S02]  /*56f0*/  UISETP.NE.AND UP0, UPT, UR14, 0x9, UPT ;  /* 0x000000090e00788c */ /* 0x000fe4000bf05270 */
[----:B------:R-:W-:Y:S02]  /*5700*/  UISETP.NE.AND UP1, UPT, UR15, 0x9, UPT ;  /* 0x000000090f00788c */ /* 0x000fe4000bf25270 */
[----:B------:R-:W-:Y:S02]  /*5710*/  USEL UR4, URZ, 0x1, UP0 ;  /* 0x000000013f047887 */ /* 0x000fe40008000000 */
[----:B------:R-:W-:-:S02]  /*5720*/  USEL UR14, UR14, URZ, UP0 ;  /* 0x0000003f0e0e7287 */ /* 0x000fc40008000000 */
[----:B------:R-:W-:Y:S02]  /*5730*/  USEL UR15, UR15, URZ, UP1 ;  /* 0x0000003f0f0f7287 */ /* 0x000fe40008800000 */
[----:B------:R-:W-:Y:S01]  /*5740*/  LOP3.LUT R3, R3, UR4, RZ, 0x3c, !PT ;  /* 0x0000000403037c12 */ /* 0x000fe2000f8e3cff */
[----:B------:R-:W-:Y:S09]  /*5750*/  @P1 BRA `(.L_x_26) ;  /* 0xffffffcc00401947 */ /* 0x000ff2000383ffff */
.L_x_19:
[----:B01----:R-:W0:Y:S02]  /*5760*/  LDC R0, c[0x0][0x28c] ;  /* 0x0000a300ff007b82 */ /* 0x003e240000000800 */
[----:B0-----:R-:W-:-:S13]  /*5770*/  ISETP.GE.AND P1, PT, R0, 0x1, PT ;  /* 0x000000010000780c */ /* 0x001fda0003f26270 */
[----:B------:R-:W-:Y:S05]  /*5780*/  @!P1 BRA `(.L_x_27) ;  /* 0x0000000000389947 */ /* 0x000fea0003800000 */
[----:B------:R-:W-:Y:S05]  /*5790*/  @!P0 BRA `(.L_x_28) ;  /* 0x0000000000048947 */ /* 0x000fea0003800000 */
[----:B------:R-:W-:Y:S01]  /*57a0*/  BPT.TRAP 0x1 ;  /* 0x000000040000795c */ /* 0x000fe20000300000 */
.L_x_28:
[----:B------:R-:W-:Y:S01]  /*57b0*/  VIADD R0, R5, UR39 ;  /* 0x0000002705007c36 */ /* 0x000fe20008000000 */
[----:B------:R-:W-:-:S03]  /*57c0*/  UISETP.GT.U32.AND UP0, UPT, UR40, 0x1, UPT ;  /* 0x000000012800788c */ /* 0x000fc6000bf04070 */
[----:B------:R-:W-:-:S03]  /*57d0*/  IMAD.WIDE.U32 R4, R0, 0x38e38e39, RZ ;  /* 0x38e38e3900047825 */ /* 0x000fc600078e00ff */
[----:B------:R-:W-:Y:S02]  /*57e0*/  PLOP3.LUT P0, PT, PT, PT, UP0, 0x80, 0x0 ;  /* 0x000000000000781c */ /* 0x000fe40003f0f008 */
[----:B------:R-:W-:-:S05]  /*57f0*/  SHF.R.U32.HI R4, RZ, 0x1, R5 ;  /* 0x00000001ff047819 */ /* 0x000fca0000011605 */
[----:B------:R-:W-:-:S05]  /*5800*/  IMAD R0, R4, -0x9, R0 ;  /* 0xfffffff704007824 */ /* 0x000fca00078e0200 */
[----:B------:R-:W-:-:S05]  /*5810*/  LEA R0, R0, UR45, 0x3 ;  /* 0x0000002d00007c11 */ /* 0x000fca000f8e18ff */
[----:B------:R-:W-:-:S05]  /*5820*/  VIADD R0, R0, 0x48 ;  /* 0x0000004800007836 */ /* 0x000fca0000000000 */
[----:B------:R-:W-:-:S04]  /*5830*/  PRMT R0, RZ, 0x654, R0 ;  /* 0x00000654ff007816 */ /* 0x000fc80000000000 */
[----:B------:R0:W-:Y:S01]  /*5840*/  SYNCS.ARRIVE.TRANS64.RED.A1T0 RZ, [R0+URZ], RZ ;  /* 0x000000ff00ff79a7 */ /* 0x0001e2000810043f */
[----:B------:R-:W-:Y:S05]  /*5850*/  @P0 BRA `(.L_x_27) ;  /* 0x0000000000040947 */ /* 0x000fea0003800000 */
[----:B------:R-:W-:Y:S01]  /*5860*/  BPT.TRAP 0x1 ;  /* 0x000000040000795c */ /* 0x000fe20000300000 */
.L_x_27:
[----:B0-----:R-:W0:Y:S01]  /*5870*/  S2R R0, SR_TID.X ;  /* 0x0000000000007919 */ /* 0x001e220000002100 */
[----:B------:R-:W-:Y:S01]  /*5880*/  UIMAD UR42, UR42, 0x180, URZ ;  /* 0x000001802a2a78a4 */ /* 0x000fe2000f8e023f */
[----:B------:R-:W-:Y:S01]  /*5890*/  ULDC UR12, c[0x0][0x288] ;  /* 0x0000a200000c7ab9 */ /* 0x000fe20000000800 */
[----:B------:R-:W1:Y:S01]  /*58a0*/  S2R R5, SR_TID.X ;  /* 0x0000000000057919 */ /* 0x000e620000002100 */
[----:B------:R-:W-:Y:S02]  /*58b0*/  UIMAD.WIDE UR8, UR41, 0x180, URZ ;  /* 0x00000180290878a5 */ /* 0x000fe4000f8e023f */
[----:B------:R-:W-:Y:S01]  /*58c0*/  UIMAD UR41, UR41, 0x180, URZ ;  /* 0x00000180292978a4 */ /* 0x000fe2000f8e023f */
[----:B------:R-:W-:Y:S01]  /*58d0*/  IMAD.U32 R12, RZ, RZ, UR42 ;  /* 0x0000002aff0c7e24 */ /* 0x000fe2000f8e00ff */
[----:B------:R-:W-:Y:S02]  /*58e0*/  UISETP.GE.AND UP0, UPT, UR42, UR12, UPT ;  /* 0x0000000c2a00728c */ /* 0x000fe4000bf06270 */
[----:B------:R-:W-:Y:S01]  /*58f0*/  UIADD3 UR39, UR44, UR39, URZ ;  /* 0x000000272c277290 */ /* 0x000fe2000fffe03f */
[----:B------:R-:W-:Y:S01]  /*5900*/  ULDC UR7, c[0x0][0x284] ;  /* 0x0000a10000077ab9 */ /* 0x000fe20000000800 */
[----:B------:R-:W-:-:S02]  /*5910*/  USHF.R.S32.HI UR13, URZ, 0x1f, UR43 ;  /* 0x0000001f3f0d7899 */ /* 0x000fc4000801142b */
[----:B------:R-:W-:Y:S02]  /*5920*/  UISETP.GE.OR UP0, UPT, UR41, UR7, UP0 ;  /* 0x000000072900728c */ /* 0x000fe40008706670 */
[----:B------:R-:W-:Y:S02]  /*5930*/  UISETP.GT.U32.AND UP1, UPT, UR39, 0x8, UPT ;  /* 0x000000082700788c */ /* 0x000fe4000bf24070 */
[----:B------:R-:W-:Y:S01]  /*5940*/  UIMAD.WIDE.U32 UR4, UR39, 0x38e38e39, URZ ;  /* 0x38e38e39270478a5 */ /* 0x000fe2000f8e003f */
[----:B------:R-:W-:Y:S01]  /*5950*/  ULDC.64 UR10, c[0x0][0x5d0] ;  /* 0x00017400000a7ab9 */ /* 0x000fe20000000a00 */
[----:B------:R-:W-:Y:S01]  /*5960*/  UISETP.LT.U32.AND UP1, UPT, UR44, 0x9, UP1 ;  /* 0x000000092c00788c */ /* 0x000fe20008f21070 */
[----:B------:R-:W-:Y:S01]  /*5970*/  PLOP3.LUT P0, PT, PT, PT, UP0, 0x80, 0x0 ;  /* 0x000000000000781c */ /* 0x000fe20003f0f008 */
[----:B------:R-:W-:Y:S01]  /*5980*/  UISETP.GE.U32.AND UP2, UPT, UR44, 0x9, UPT ;  /* 0x000000092c00788c */ /* 0x000fe2000bf46070 */
[----:B------:R-:W-:Y:S01]  /*5990*/  IMAD.U32 R6, RZ, RZ, UR10 ;  /* 0x0000000aff067e24 */ /* 0x000fe2000f8e00ff */
[----:B------:R-:W-:-:S02]  /*59a0*/  UIMAD UR6, UR13, UR10, URZ ;  /* 0x0000000a0d0672a4 */ /* 0x000fc4000f8e023f */
[----:B------:R-:W-:Y:S02]  /*59b0*/  USHF.R.U32.HI UR4, URZ, 0x1, UR5 ;  /* 0x000000013f047899 */ /* 0x000fe40008011605 */
[----:B------:R-:W-:Y:S01]  /*59c0*/  USEL UR5, URZ, 0x1, !UP1 ;  /* 0x000000013f057887 */ /* 0x000fe2000c800000 */
[----:B0-----:R-:W-:Y:S01]  /*59d0*/  SHF.R.U32.HI R3, RZ, 0x7, R0 ;  /* 0x00000007ff037819 */ /* 0x001fe20000011600 */
[----:B------:R-:W-:Y:S02]  /*59e0*/  UIMAD UR6, UR43, UR11, UR6 ;  /* 0x0000000b2b0672a4 */ /* 0x000fe4000f8e0206 */
[----:B------:R-:W-:Y:S01]  /*59f0*/  ULOP3.LUT UR38, UR38, UR5, URZ, 0x3c, !UPT ;  /* 0x0000000526267292 */ /* 0x000fe2000f8e3c3f */
[----:B------:R-:W-:Y:S01]  /*5a00*/  LOP3.LUT R3, R3, 0x1, RZ, 0xc0, !PT ;  /* 0x0000000103037812 */ /* 0x000fe200078ec0ff */
[C---:B-1----:R-:W-:Y:S01]  /*5a10*/  IMAD.SHL.U32 R13, R5.reuse, 0x2, RZ ;  /* 0x00000002050d7824 */ /* 0x042fe200078e00ff */
[----:B------:R-:W-:Y:S01]  /*5a20*/  SHF.R.U32.HI R0, RZ, 0x2, R5 ;  /* 0x00000002ff007819 */ /* 0x000fe20000011605 */
[----:B------:R-:W-:Y:S01]  /*5a30*/  UIMAD UR39, UR4, -0x9, UR39 ;  /* 0xfffffff7042778a4 */ /* 0x000fe2000f8e0227 */
[----:B------:R-:W-:Y:S01]  /*5a40*/  LOP3.LUT R4, R5, 0x60, RZ, 0xc0, !PT ;  /* 0x0000006005047812 */ /* 0x000fe200078ec0ff */
[----:B------:R-:W-:Y:S01]  /*5a50*/  IMAD.SHL.U32 R10, R3, 0x40, RZ ;  /* 0x00000040030a7824 */ /* 0x000fe200078e00ff */
[----:B------:R-:W-:Y:S01]  /*5a60*/  LOP3.LUT R0, R0, 0x7, RZ, 0xc0, !PT ;  /* 0x0000000700007812 */ /* 0x000fe200078ec0ff */
[----:B------:R-:W-:Y:S01]  /*5a70*/  @UP2 ULOP3.LUT UR38, UR38, 0x1, UR4, 0x78, !UPT ;  /* 0x0000000126262892 */ /* 0x000fe2000f8e7804 */
[----:B------:R-:W-:-:S02]  /*5a80*/  SHF.R.U32.HI R4, RZ, 0x1, R4 ;  /* 0x00000001ff047819 */ /* 0x000fc40000011604 */
[--C-:B------:R-:W-:Y:S02]  /*5a90*/  LOP3.LUT R10, R10, 0x40, R0.reuse, 0xe2, !PT ;  /* 0x000000400a0a7812 */ /* 0x100fe400078ee200 */
[----:B------:R-:W-:Y:S02]  /*5aa0*/  IADD3 R0, RZ, -R4, -R0 ;  /* 0x80000004ff007210 */ /* 0x000fe40007ffe800 */
[----:B------:R-:W-:Y:S02]  /*5ab0*/  LOP3.LUT R12, R12, 0x6, R13, 0xf8, !PT ;  /* 0x000000060c0c7812 */ /* 0x000fe400078ef80d */
[----:B------:R-:W-:Y:S01]  /*5ac0*/  LOP3.LUT R10, R10, UR8, R4, 0xfe, !PT ;  /* 0x000000080a0a7c12 */ /* 0x000fe2000f8efe04 */
[----:B------:R-:W-:Y:S01]  /*5ad0*/  IMAD R0, R3, -0x40, R0 ;  /* 0xffffffc003007824 */ /* 0x000fe200078e0200 */
[----:B------:R-:W-:Y:S01]  /*5ae0*/  LOP3.LUT R3, R5, 0x3, RZ, 0xc0, !PT ;  /* 0x0000000305037812 */ /* 0x000fe200078ec0ff */
[----:B------:R-:W-:Y:S01]  /*5af0*/  IMAD.MOV.U32 R4, RZ, RZ, -0x2 ;  /* 0xfffffffeff047424 */ /* 0x000fe200078e00ff */
[----:B------:R-:W-:-:S03]  /*5b00*/  SHF.R.S32.HI R13, RZ, 0x1f, R12 ;  /* 0x0000001fff0d7819 */ /* 0x000fc6000001140c */
[----:B------:R-:W-:Y:S02]  /*5b10*/  IMAD R3, R3, R4, UR12 ;  /* 0x0000000c03037e24 */ /* 0x000fe4000f8e0204 */
[----:B------:R-:W-:Y:S02]  /*5b20*/  IMAD.U32 R4, RZ, RZ, UR7 ;  /* 0x00000007ff047e24 */ /* 0x000fe4000f8e00ff */
[----:B------:R-:W-:-:S03]  /*5b30*/  IMAD.WIDE.U32 R6, R6, UR43, R12 ;  /* 0x0000002b06067c25 */ /* 0x000fc6000f8e000c */
[----:B------:R-:W-:Y:S01]  /*5b40*/  IADD3 R0, R4, -UR41, R0 ;  /* 0x8000002904007c10 */ /* 0x000fe2000fffe000 */
[----:B------:R-:W-:Y:S01]  /*5b50*/  VIADD R7, R7, UR6 ;  /* 0x0000000607077c36 */ /* 0x000fe20008000000 */
[----:B------:R-:W-:Y:S01]  /*5b60*/  UMOV UR41, 0xffffffff ;  /* 0xffffffff00297882 */ /* 0x000fe20000000000 */
[----:B------:R-:W-:Y:S01]  /*5b70*/  VIADD R3, R3, -UR42 ;  /* 0x8000002a03037c36 */ /* 0x000fe20008000000 */
[----:B------:R-:W-:Y:S06]  /*5b80*/  @P0 BRA `(.L_x_29) ;  /* 0x0000027000980947 */ /* 0x000fec0003800000 */
[----:B-----5:R-:W-:Y:S01]  /*5b90*/  FSETP.NEU.AND P0, PT, R16, RZ, PT ;  /* 0x000000ff1000720b */ /* 0x020fe20003f0d000 */
[----:B------:R-:W-:Y:S01]  /*5ba0*/  ULDC.64 UR6, c[0x0][0x5c8] ;  /* 0x0001720000067ab9 */ /* 0x000fe20000000a00 */
[----:B------:R-:W-:Y:S01]  /*5bb0*/  ISETP.GT.AND P5, PT, R3, RZ, PT ;  /* 0x000000ff0300720c */ /* 0x000fe20003fa4270 */
[----:B------:R-:W-:Y:S01]  /*5bc0*/  UIMAD UR4, UR9, UR6, URZ ;  /* 0x00000006090472a4 */ /* 0x000fe2000f8e023f */
[----:B------:R-:W-:Y:S01]  /*5bd0*/  IMAD.U32 R19, RZ, RZ, UR7 ;  /* 0x00000007ff137e24 */ /* 0x000fe2000f8e00ff */
[----:B------:R-:W-:Y:S01]  /*5be0*/  BSSY B0, `(.L_x_29) ;  /* 0x0002720000007945 */ /* 0x000fe20003800000 */
[----:B------:R-:W-:Y:S01]  /*5bf0*/  IMAD.WIDE.U32 R6, R10, UR6, R6 ;  /* 0x000000060a067c25 */ /* 0x000fe2000f8e0006 */
[----:B------:R-:W-:-:S03]  /*5c00*/  ISETP.GT.AND P1, PT, R0, RZ, P5 ;  /* 0x000000ff0000720c */ /* 0x000fc60002f24270 */
[----:B------:R-:W-:-:S04]  /*5c10*/  IMAD R19, R10, R19, UR4 ;  /* 0x000000040a137e24 */ /* 0x000fc8000f8e0213 */
[----:B------:R-:W-:Y:S01]  /*5c20*/  IMAD.IADD R19, R7, 0x1, R19 ;  /* 0x0000000107137824 */ /* 0x000fe200078e0213 */
[----:B------:R-:W-:Y:S06]  /*5c30*/  @!P0 BRA `(.L_x_30) ;  /* 0x000001a800fc8947 */ /* 0x000fec0003800000 */
[----:B------:R-:W0:Y:S01]  /*5c40*/  LDC.64 R220, c[0x0][0x5b8] ;  /* 0x00016e00ffdc7b82 */ /* 0x000e220000000a00 */
[----:B------:R-:W2:Y:S01]  /*5c50*/  LDL.LU R20, [R1+0x480] ;  /* 0x0004800001147983 */ /* 0x000ea20000300800 */
[----:B------:R-:W-:-:S06]  /*5c60*/  ULDC.64 UR4, c[0x0][0x5c0] ;  /* 0x0001700000047ab9 */ /* 0x000fcc0000000a00 */
[----:B------:R-:W1:Y:S08]  /*5c70*/  LDC.64 R8, c[0x0][0x5b0] ;  /* 0x00016c00ff087b82 */ /* 0x000e700000000a00 */
[----:B------:R-:W4:Y:S01]  /*5c80*/  LDC.64 R22, c[0x0][0x5a8] ;  /* 0x00016a00ff167b82 */ /* 0x000f220000000a00 */
[C---:B0-----:R-:W-:Y:S02]  /*5c90*/  IMAD R219, R220.reuse, UR13, RZ ;  /* 0x0000000ddcdb7c24 */ /* 0x041fe4000f8e02ff */
[----:B------:R-:W-:-:S04]  /*5ca0*/  IMAD.WIDE.U32 R222, R220, UR43, R12 ;  /* 0x0000002bdcde7c25 */ /* 0x000fc8000f8e000c */
[----:B------:R-:W-:Y:S02]  /*5cb0*/  IMAD R219, R221, UR43, R219 ;  /* 0x0000002bdddb7c24 */ /* 0x000fe4000f8e02db */
[----:B-1----:R-:W-:Y:S02]  /*5cc0*/  IMAD R18, R8, UR9, RZ ;  /* 0x0000000908127c24 */ /* 0x002fe4000f8e02ff */
[----:B------:R-:W-:Y:S02]  /*5cd0*/  IMAD.IADD R217, R223, 0x1, R219 ;  /* 0x00000001dfd97824 */ /* 0x000fe400078e02db */
[----:B------:R-:W-:Y:S02]  /*5ce0*/  IMAD.MOV.U32 R216, RZ, RZ, R222 ;  /* 0x000000ffffd87224 */ /* 0x000fe400078e00de */
[C---:B------:R-:W-:Y:S02]  /*5cf0*/  IMAD R18, R10.reuse, R9, R18 ;  /* 0x000000090a127224 */ /* 0x040fe400078e0212 */
[----:B------:R-:W-:-:S04]  /*5d00*/  IMAD.WIDE.U32 R4, R10, R8, R216 ;  /* 0x000000080a047225 */ /* 0x000fc800078e00d8 */
[----:B------:R-:W-:Y:S01]  /*5d10*/  IMAD.IADD R5, R5, 0x1, R18 ;  /* 0x0000000105057824 */ /* 0x000fe200078e0212 */
[----:B----4-:R-:W-:-:S04]  /*5d20*/  LEA R14, P0, R4, R22, 0x1 ;  /* 0x00000016040e7211 */ /* 0x010fc800078008ff */
[----:B------:R-:W-:-:S05]  /*5d30*/  LEA.HI.X R15, R4, R23, R5, 0x1, P0 ;  /* 0x00000017040f7211 */ /* 0x000fca00000f0c05 */
[----:B------:R-:W4:Y:S01]  /*5d40*/  @P1 LDG.E.LTC128B.U16 R11, desc[UR36][R14.64] ;  /* 0x000000240e0b1981 */ /* 0x000f22000c1e1520 */
[----:B------:R-:W-:Y:S01]  /*5d50*/  ISETP.GT.AND P2, PT, R3, 0x1, PT ;  /* 0x000000010300780c */ /* 0x000fe20003f44270 */
[----:B------:R-:W-:Y:S01]  /*5d60*/  BSSY B1, `(.L_x_31) ;  /* 0x0000013000017945 */ /* 0x000fe20003800000 */
[----:B---3--:R-:W-:-:S11]  /*5d70*/  LOP3.LUT R17, R17, 0xfffffffd, RZ, 0xc0, !PT ;  /* 0xfffffffd11117812 */ /* 0x008fd600078ec0ff */
[----:B------:R-:W-:Y:S01]  /*5d80*/  @P2 LOP3.LUT R17, R17, 0x2, RZ, 0xfc, !PT ;  /* 0x0000000211112812 */ /* 0x000fe200078efcff */
[----:B----4-:R-:W-:-:S05]  /*5d90*/  HADD2.F32 R4, -RZ, R11.H0_H0 ;  /* 0x2000000bff047230 */ /* 0x010fca0000004100 */
[----:B------:R-:W-:-:S04]  /*5da0*/  FMUL R4, R4, R16 ;  /* 0x0000001004047220 */ /* 0x000fc80000400000 */
[----:B--2---:R-:W-:Y:S01]  /*5db0*/  FFMA R7, R20, R2, R4 ;  /* 0x0000000214077223 */ /* 0x004fe20000000004 */
[----:B------:R-:W-:-:S04]  /*5dc0*/  LEA R4, P0, R6, UR4, 0x1 ;  /* 0x0000000406047c11 */ /* 0x000fc8000f8008ff */
[----:B------:R-:W-:Y:S02]  /*5dd0*/  LEA.HI.X R5, R6, UR5, R19, 0x1, P0 ;  /* 0x0000000506057c11 */ /* 0x000fe400080f0c13 */
[----:B------:R-:W-:-:S05]  /*5de0*/  F2FP.F16.F32.PACK_AB R6, RZ, R7 ;  /* 0x00000007ff06723e */ /* 0x000fca00000000ff */
[----:B------:R0:W-:Y:S02]  /*5df0*/  @P1 STG.E.U16 desc[UR36][R4.64], R6 ;  /* 0x0000000604001986 */ /* 0x0001e4000c101524 */
[----:B0-----:R-:W-:-:S04]  /*5e00*/  IMAD.WIDE.U32 R6, R10, R8, R12 ;  /* 0x000000080a067225 */ /* 0x001fc800078e000c */
[----:B------:R-:W-:Y:S02]  /*5e10*/  IMAD.IADD R7, R18, 0x1, R7 ;  /* 0x0000000112077824 */ /* 0x000fe400078e0207 */
[----:B------:R-:W-:-:S04]  /*5e20*/  IMAD.WIDE.U32 R6, R220, UR43, R6 ;  /* 0x0000002bdc067c25 */ /* 0x000fc8000f8e0006 */
[----:B------:R-:W-:Y:S01]  /*5e30*/  IMAD.IADD R7, R219, 0x1, R7 ;  /* 0x00000001db077824 */ /* 0x000fe200078e0207 */
[----:B------:R-:W-:-:S04]  /*5e40*/  LEA R20, P0, R6, R22, 0x1 ;  /* 0x0000001606147211 */ /* 0x000fc800078008ff */
[----:B------:R-:W-:Y:S02]  /*5e50*/  LEA.HI.X R21, R6, R23, R7, 0x1, P0 ;  /* 0x0000001706157211 */ /* 0x000fe400000f0c07 */
[----:B------:R-:W-:-:S13]  /*5e60*/  ISETP.GT.AND P0, PT, R0, RZ, P2 ;  /* 0x000000ff0000720c */ /* 0x000fda0001704270 */
[----:B------:R-:W-:Y:S05]  /*5e70*/  @!P0 BRA `(.L_x_32) ;  /* 0x0000000000048947 */ /* 0x000fea0003800000 */
[----:B------:R0:W5:Y:S02]  /*5e80*/  LDG.E.LTC128B.U16 R11, desc[UR36][R20.64+0x2] ;  /* 0x00000224140b7981 */ /* 0x000164000c1e1520 */
.L_x_32:
[----:B------:R-:W-:Y:S05]  /*5e90*/  BSYNC B1 ;  /* 0x0000000000017941 */ /* 0x000fea0003800000 */
.L_x_31:
[----:B------:R-:W2:Y:S01]  /*5ea0*/  LDL R7, [R1+0x484] ;  /* 0x0004840001077983 */ /* 0x000ea20000100800 */
[----:B-----5:R-:W-:Y:S01]  /*5eb0*/  HADD2.F32 R6, -RZ, R11.H0_H0 ;  /* 0x2000000bff067230 */ /* 0x020fe20000004100 */
[C---:B------:R-:W-:Y:S01]  /*5ec0*/  SHF.L.U64.HI R225, R8.reuse, 0x3, R9 ;  /* 0x0000000308e17819 */ /* 0x040fe20000010209 */
[----:B------:R-:W-:Y:S01]  /*5ed0*/  IMAD.SHL.U32 R224, R8, 0x8, RZ ;  /* 0x0000000808e07824 */ /* 0x000fe200078e00ff */
[----:B------:R-:W3:Y:S02]  /*5ee0*/  LDL.LU R221, [R1+0x488] ;  /* 0x0004880001dd7983 */ /* 0x000ee40000300800 */
[----:B------:R-:W-:-:S04]  /*5ef0*/  FMUL R6, R6, R16 ;  /* 0x0000001006067220 */ /* 0x000fc80000400000 */
[----:B--2---:R-:W-:-:S05]  /*5f00*/  FFMA R6, R7, R2, R6 ;  /* 0x0000000207067223 */ /* 0x004fca0000000006 */
[----:B------:R-:W-:-:S05]  /*5f10*/  F2FP.F16.F32.PACK_AB R6, RZ, R6 ;  /* 0x00000006ff06723e */ /* 0x000fca00000000ff */
[----:B------:R1:W-:Y:S01]  /*5f20*/  @P0 STG.E.U16 desc[UR36][R4.64+0x2], R6 ;  /* 0x0000020604000986 */ /* 0x0003e2000c101524 */
[----:B------:R-:W-:Y:S01]  /*5f30*/  ISETP.GT.AND P0, PT, R0, 0x8, P5 ;  /* 0x000000080000780c */ /* 0x000fe20002f04270 */
[----:B-1----:R-:W-:-:S04]  /*5f40*/  IMAD.WIDE.U32 R6, R10, R8, R224 ;  /* 0x000000080a067225 */ /* 0x002fc800078e00e0 */
[----:B------:R-:W-:Y:S01]  /*5f50*/  IMAD.IADD R18, R18, 0x1, R7 ;  /* 0x0000000112127824 */ /* 0x000fe200078e0207 */
[----:B------:R-:W-:-:S05]  /*5f60*/  IADD3 R7, P1, R222, R6, RZ ;  /* 0x00000006de077210 */ /* 0x000fca0007f3e0ff */
[----:B------:R-:W-:Y:S01]  /*5f70*/  IMAD.X R15, R18, 0x1, R217, P1 ;  /* 0x00000001120f7824 */ /* 0x000fe200008e06d9 */
[----:B------:R-:W-:-:S04]  /*5f80*/  LEA R14, P1, R7, R22, 0x1 ;  /* 0x00000016070e7211 */ /* 0x000fc800078208ff */
[----:B------:R-:W-:-:S05]  /*5f90*/  LEA.HI.X R15, R7, R23, R15, 0x1, P1 ;  /* 0x00000017070f7211 */ /* 0x000fca00008f0c0f */
[----:B------:R1:W2:Y:S01]  /*5fa0*/  @P0 LDG.E.LTC128B.U16 R11, desc[UR36][R14.64] ;  /* 0x000000240e0b0981 */ /* 0x0002a2000c1e1520 */
[----:B------:R-:W-:Y:S01]  /*5fb0*/  IADD3 R6, P1, R12, R6, RZ ;  /* 0x000000060c067210 */ /* 0x000fe20007f3e0ff */
[----:B------:R-:W-:Y:S01]  /*5fc0*/  BSSY B1, `(.L_x_33) ;  /* 0x0000016000017945 */ /* 0x000fe20003800000 */
[----:B------:R-:W-:-:S03]  /*5fd0*/  ISETP.GT.AND P2, PT, R0, 0x8, P2 ;  /* 0x000000080000780c */ /* 0x000fc60001744270 */
[----:B------:R-:W-:Y:S02]  /*5fe0*/  IMAD.X R7, R13, 0x1, R18, P1 ;  /* 0x000000010d077824 */ /* 0x000fe400008e0612 */
[----:B------:R-:W-:-:S04]  /*5ff0*/  IMAD.WIDE.U32 R6, R220, UR43, R6 ;  /* 0x0000002bdc067c25 */ /* 0x000fc8000f8e0006 */
[----:B------:R-:W-:Y:S01]  /*6000*/  IMAD.IADD R7, R219, 0x1, R7 ;  /* 0x00000001db077824 */ /* 0x000fe200078e0207 */
[C---:B------:R-:W-:Y:S01]  /*6010*/  LEA R18, P1, R6.reuse, R22, 0x1 ;  /* 0x0000001606127211 */ /* 0x040fe200078208ff */
[----:B-1----:R-:W-:Y:S02]  /*6020*/  IMAD.U32 R15, RZ, RZ, UR6 ;  /* 0x00000006ff0f7e24 */ /* 0x002fe4000f8e00ff */
[----:B------:R-:W-:Y:S01]  /*6030*/  IMAD.U32 R14, RZ, RZ, UR7 ;  /* 0x00000007ff0e7e24 */ /* 0x000fe2000f8e00ff */
[----:B------:R-:W-:Y:S01]  /*6040*/  LEA.HI.X R19, R6, R23, R7, 0x1, P1 ;  /* 0x0000001706137211 */ /* 0x000fe200008f0c07 */
[----:B------:R-:W-:-:S04]  /*6050*/  IMAD.U32 R6, RZ, RZ, UR6 ;  /* 0x00000006ff067e24 */ /* 0x000fc8000f8e00ff */
[----:B------:R-:W-:-:S05]  /*6060*/  IMAD.SHL.U32 R226, R6, 0x10, RZ ;  /* 0x0000001006e27824 */ /* 0x000fca00078e00ff */
[----:B------:R-:W-:Y:S01]  /*6070*/  IADD3 R6, P1, R226, R4, RZ ;  /* 0x00000004e2067210 */ /* 0x000fe20007f3e0ff */
[----:B--2---:R-:W-:-:S05]  /*6080*/  HADD2.F32 R7, -RZ, R11.H0_H0 ;  /* 0x2000000bff077230 */ /* 0x004fca0000004100 */
[----:B------:R-:W-:-:S04]  /*6090*/  FMUL R7, R7, R16 ;  /* 0x0000001007077220 */ /* 0x000fc80000400000 */
[----:B---3--:R-:W-:Y:S01]  /*60a0*/  FFMA R7, R221, R2, R7 ;  /* 0x00000002dd077223 */ /* 0x008fe20000000007 */
[----:B------:R-:W-:-:S04]  /*60b0*/  SHF.L.U64.HI R221, R15, 0x4, R14 ;  /* 0x000000040fdd7819 */ /* 0x000fc8000001020e */
[----:B------:R-:W-:-:S04]  /*60c0*/  F2FP.F16.F32.PACK_AB R7, RZ, R7 ;  /* 0x00000007ff07723e */ /* 0x000fc800000000ff */
[----:B------:R-:W-:Y:S01]  /*60d0*/  PRMT R14, R7, 0x7610, R14 ;  /* 0x00007610070e7816 */ /* 0x000fe2000000000e */
[----:B------:R-:W-:-:S05]  /*60e0*/  IMAD.X R7, R221, 0x1, R5, P1 ;  /* 0x00000001dd077824 */ /* 0x000fca00008e0605 */
[----:B------:R1:W-:Y:S01]  /*60f0*/  @P0 STG.E.U16 desc[UR36][R6.64], R14 ;  /* 0x0000000e06000986 */ /* 0x0003e2000c101524 */
[----:B------:R-:W-:Y:S05]  /*6100*/  @!P2 BRA `(.L_x_34) ;  /* 0x000000000004a947 */ /* 0x000fea0003800000 */
[----:B------:R2:W5:Y:S02]  /*6110*/  LDG.E.LTC128B.U16 R11, desc[UR36][R18.64+0x2] ;  /* 0x00000224120b7981 */ /* 0x000564000c1e1520 */
.L_x_34:
[----:B------:R-:W-:Y:S05]  /*6120*/  BSYNC B1 ;  /* 0x0000000000017941 */ /* 0x000fea0003800000 */
.L_x_33:
[----:B------:R-:W3:Y:S01]  /*6130*/  LDL.LU R15, [R1+0x48c] ;  /* 0x00048c00010f7983 */ /* 0x000ee20000300800 */
[----:B-1---5:R-:W-:Y:S01]  /*6140*/  HADD2.F32 R14, -RZ, R11.H0_H0 ;  /* 0x2000000bff0e7230 */ /* 0x022fe20000004100 */
[----:B------:R-:W-:Y:S01]  /*6150*/  ISETP.GT.AND P4, PT, R3, 0x8, PT ;  /* 0x000000080300780c */ /* 0x000fe20003f84270 */
[----:B------:R-:W-:Y:S01]  /*6160*/  BSSY B1, `(.L_x_35) ;  /* 0x000000a000017945 */ /* 0x000fe20003800000 */
[----:B------:R-:W-:Y:S02]  /*6170*/  LOP3.LUT R17, R17, 0xfffffffb, RZ, 0xc0, !PT ;  /* 0xfffffffb11117812 */ /* 0x000fe400078ec0ff */
[----:B------:R-:W-:Y:S01]  /*6180*/  FMUL R14, R14, R16 ;  /* 0x000000100e0e7220 */ /* 0x000fe20000400000 */
[----:B------:R-:W-:-:S08]  /*6190*/  ISETP.GT.AND P0, PT, R0, RZ, P4 ;  /* 0x000000ff0000720c */ /* 0x000fd00002704270 */
[----:B------:R-:W-:Y:S01]  /*61a0*/  @P4 LOP3.LUT R17, R17, 0x4, RZ, 0xfc, !PT ;  /* 0x0000000411114812 */ /* 0x000fe200078efcff */
[----:B---3--:R-:W-:-:S05]  /*61b0*/  FFMA R14, R15, R2, R14 ;  /* 0x000000020f0e7223 */ /* 0x008fca000000000e */
[----:B------:R-:W-:-:S05]  /*61c0*/  F2FP.F16.F32.PACK_AB R14, RZ, R14 ;  /* 0x0000000eff0e723e */ /* 0x000fca00000000ff */
[----:B------:R1:W-:Y:S01]  /*61d0*/  @P2 STG.E.U16 desc[UR36][R6.64+0x2], R14 ;  /* 0x0000020e06002986 */ /* 0x0003e2000c101524 */
[----:B------:R-:W-:Y:S05]  /*61e0*/  @!P0 BRA `(.L_x_36) ;  /* 0x0000000000048947 */ /* 0x000fea0003800000 */
[----:B------:R3:W5:Y:S02]  /*61f0*/  LDG.E.LTC128B.U16 R11, desc[UR36][R20.64+0x10] ;  /* 0x00001024140b7981 */ /* 0x000764000c1e1520 */
.L_x_36:
[----:B------:R-:W-:Y:S05]  /*6200*/  BSYNC B1 ;  /* 0x0000000000017941 */ /* 0x000fea0003800000 */
.L_x_35:
[----:B------:R-:W4:Y:S01]  /*6210*/  LDL.LU R15, [R1+0x490] ;  /* 0x00049000010f7983 */ /* 0x000f220000300800 */
[----:B-1---5:R-:W-:Y:S01]  /*6220*/  HADD2.F32 R14, -RZ, R11.H0_H0 ;  /* 0x2000000bff0e7230 */ /* 0x022fe20000004100 */
[----:B------:R-:W-:Y:S01]  /*6230*/  ISETP.GT.AND P3, PT, R3, 0x9, PT ;  /* 0x000000090300780c */ /* 0x000fe20003f64270 */
[----:B------:R-:W-:Y:S01]  /*6240*/  BSSY B1, `(.L_x_37) ;  /* 0x000000a000017945 */ /* 0x000fe20003800000 */
[----:B------:R-:W-:Y:S02]  /*6250*/  LOP3.LUT R17, R17, 0xfffffff7, RZ, 0xc0, !PT ;  /* 0xfffffff711117812 */ /* 0x000fe400078ec0ff */
[----:B------:R-:W-:Y:S01]  /*6260*/  FMUL R14, R14, R16 ;  /* 0x000000100e0e7220 */ /* 0x000fe20000400000 */
[----:B------:R-:W-:-:S08]  /*6270*/  ISETP.GT.AND P1, PT, R0, RZ, P3 ;  /* 0x000000ff0000720c */ /* 0x000fd00001f24270 */
[----:B------:R-:W-:Y:S01]  /*6280*/  @P3 LOP3.LUT R17, R17, 0x8, RZ, 0xfc, !PT ;  /* 0x0000000811113812 */ /* 0x000fe200078efcff */
[----:B----4-:R-:W-:-:S05]  /*6290*/  FFMA R14, R15, R2, R14 ;  /* 0x000000020f0e7223 */ /* 0x010fca000000000e */
[----:B------:R-:W-:-:S05]  /*62a0*/  F2FP.F16.F32.PACK_AB R14, RZ, R14 ;  /* 0x0000000eff0e723e */ /* 0x000fca00000000ff */
[----:B------:R1:W-:Y:S01]  /*62b0*/  @P0 STG.E.U16 desc[UR36][R4.64+0x10], R14 ;  /* 0x0000100e04000986 */ /* 0x0003e2000c101524 */
[----:B------:R-:W-:Y:S05]  /*62c0*/  @!P1 BRA `(.L_x_38) ;  /* 0x0000000000049947 */ /* 0x000fea0003800000 */
[----:B------:R4:W5:Y:S02]  /*62d0*/  LDG.E.LTC128B.U16 R11, desc[UR36][R20.64+0x12] ;  /* 0x00001224140b7981 */ /* 0x000964000c1e1520 */
.L_x_38:
[----:B------:R-:W-:Y:S05]  /*62e0*/  BSYNC B1 ;  /* 0x0000000000017941 */ /* 0x000fea0003800000 */
.L_x_37:
[----:B------:R-:W2:Y:S01]  /*62f0*/  LDL.LU R15, [R1+0x494] ;  /* 0x00049400010f7983 */ /* 0x000ea20000300800 */
[----:B-1---5:R-:W-:Y:S01]  /*6300*/  HADD2.F32 R14, -RZ, R11.H0_H0 ;  /* 0x2000000bff0e7230 */ /* 0x022fe20000004100 */
[----:B------:R-:W-:Y:S01]  /*6310*/  ISETP.GT.AND P2, PT, R0, 0x8, P4 ;  /* 0x000000080000780c */ /* 0x000fe20002744270 */
[----:B------:R-:W-:Y:S03]  /*6320*/  BSSY B1, `(.L_x_39) ;  /* 0x0000007000017945 */ /* 0x000fe60003800000 */
[----:B------:R-:W-:-:S04]  /*6330*/  FMUL R14, R14, R16 ;  /* 0x000000100e0e7220 */ /* 0x000fc80000400000 */
[----:B--2---:R-:W-:-:S05]  /*6340*/  FFMA R14, R15, R2, R14 ;  /* 0x000000020f0e7223 */ /* 0x004fca000000000e */
[----:B------:R-:W-:-:S05]  /*6350*/  F2FP.F16.F32.PACK_AB R14, RZ, R14 ;  /* 0x0000000eff0e723e */ /* 0x000fca00000000ff */
[----:B------:R1:W-:Y:S01]  /*6360*/  @P1 STG.E.U16 desc[UR36][R4.64+0x12], R14 ;  /* 0x0000120e04001986 */ /* 0x0003e2000c101524 */
[----:B------:R-:W-:Y:S05]  /*6370*/  @!P2 BRA `(.L_x_40) ;  /* 0x000000000004a947 */ /* 0x000fea0003800000 */
[----:B------:R2:W5:Y:S02]  /*6380*/  LDG.E.LTC128B.U16 R11, desc[UR36][R18.64+0x10] ;  /* 0x00001024120b7981 */ /* 0x000564000c1e1520 */
.L_x_40:
[----:B------:R-:W-:Y:S05]  /*6390*/  BSYNC B1 ;  /* 0x0000000000017941 */ /* 0x000fea0003800000 */
.L_x_39:
[----:B------:R-:W3:Y:S01]  /*63a0*/  LDL.LU R15, [R1+0x498] ;  /* 0x00049800010f7983 */ /* 0x000ee20000300800 */
[----:B-1---5:R-:W-:Y:S01]  /*63b0*/  HADD2.F32 R14, -RZ, R11.H0_H0 ;  /* 0x2000000bff0e7230 */ /* 0x022fe20000004100 */
[----:B------:R-:W-:Y:S01]  /*63c0*/  ISETP.GT.AND P0, PT, R0, 0x8, P3 ;  /* 0x000000080000780c */ /* 0x000fe20001f04270 */
[----:B------:R-:W-:Y:S03]  /*63d0*/  BSSY B1, `(.L_x_41) ;  /* 0x0000007000017945 */ /* 0x000fe60003800000 */
[----:B------:R-:W-:-:S04]  /*63e0*/  FMUL R14, R14, R16 ;  /* 0x000000100e0e7220 */ /* 0x000fc80000400000 */
[----:B---3--:R-:W-:-:S05]  /*63f0*/  FFMA R14, R15, R2, R14 ;  /* 0x000000020f0e7223 */ /* 0x008fca000000000e */
[----:B------:R-:W-:-:S05]  /*6400*/  F2FP.F16.F32.PACK_AB R14, RZ, R14 ;  /* 0x0000000eff0e723e */ /* 0x000fca00000000ff */
[----:B------:R1:W-:Y:S01]  /*6410*/  @P2 STG.E.U16 desc[UR36][R6.64+0x10], R14 ;  /* 0x0000100e06002986 */ /* 0x0003e2000c101524 */
[----:B------:R-:W-:Y:S05]  /*6420*/  @!P0 BRA `(.L_x_42) ;  /* 0x0000000000048947 */ /* 0x000fea0003800000 */
[----:B------:R3:W5:Y:S02]  /*6430*/  LDG.E.LTC128B.U16 R11, desc[UR36][R18.64+0x12] ;  /* 0x00001224120b7981 */ /* 0x000764000c1e1520 */
.L_x_42:
[----:B------:R-:W-:Y:S05]  /*6440*/  BSYNC B1 ;  /* 0x0000000000017941 */ /* 0x000fea0003800000 */
.L_x_41:
[----:B------:R-:W2:Y:S01]  /*6450*/  LDL.LU R15, [R1+0x49c] ;  /* 0x00049c00010f7983 */ /* 0x000ea20000300800 */
[----:B-1---5:R-:W-:Y:S01]  /*6460*/  HADD2.F32 R14, -RZ, R11.H0_H0 ;  /* 0x2000000bff0e7230 */ /* 0x022fe20000004100 */
[----:B------:R-:W-:Y:S01]  /*6470*/  ISETP.GT.AND P3, PT, R3, 0x10, PT ;  /* 0x000000100300780c */ /* 0x000fe20003f64270 */
[----:B------:R-:W-:Y:S01]  /*6480*/  BSSY B1, `(.L_x_43) ;  /* 0x000000a000017945 */ /* 0x000fe20003800000 */
[----:B------:R-:W-:Y:S02]  /*6490*/  LOP3.LUT R17, R17, 0xffffffef, RZ, 0xc0, !PT ;  /* 0xffffffef11117812 */ /* 0x000fe400078ec0ff */
[----:B------:R-:W-:Y:S01]  /*64a0*/  FMUL R14, R14, R16 ;  /* 0x000000100e0e7220 */ /* 0x000fe20000400000 */
[----:B------:R-:W-:-:S08]  /*64b0*/  ISETP.GT.AND P1, PT, R0, RZ, P3 ;  /* 0x000000ff0000720c */ /* 0x000fd00001f24270 */
[----:B------:R-:W-:Y:S01]  /*64c0*/  @P3 LOP3.LUT R17, R17, 0x10, RZ, 0xfc, !PT ;  /* 0x0000001011113812 */ /* 0x000fe200078efcff */
[----:B--2---:R-:W-:-:S05]  /*64d0*/  FFMA R14, R15, R2, R14 ;  /* 0x000000020f0e7223 */ /* 0x004fca000000000e */
[----:B------:R-:W-:-:S05]  /*64e0*/  F2FP.F16.F32.PACK_AB R14, RZ, R14 ;  /* 0x0000000eff0e723e */ /* 0x000fca00000000ff */
[----:B------:R1:W-:Y:S01]  /*64f0*/  @P0 STG.E.U16 desc[UR36][R6.64+0x12], R14 ;  /* 0x0000120e06000986 */ /* 0x0003e2000c101524 */
[----:B------:R-:W-:Y:S05]  /*6500*/  @!P1 BRA `(.L_x_44) ;  /* 0x0000000000049947 */ /* 0x000fea0003800000 */
[----:B------:R2:W5:Y:S02]  /*6510*/  LDG.E.LTC128B.U16 R11, desc[UR36][R20.64+0x20] ;  /* 0x00002024140b7981 */ /* 0x000564000c1e1520 */
.L_x_44:
[----:B------:R-:W-:Y:S05]  /*6520*/  BSYNC B1 ;  /* 0x0000000000017941 */ /* 0x000fea0003800000 */
.L_x_43:
        /* <DEDUP_REMOVED lines=13> */
.L_x_46:
[----:B------:R-:W-:Y:S05]  /*6600*/  BSYNC B1 ;  /* 0x0000000000017941 */ /* 0x000fea0003800000 */
.L_x_45:
[----:B------:R-:W2:Y:S01]  /*6610*/  LDL.LU R15, [R1+0x4a4] ;  /* 0x0004a400010f7983 */ /* 0x000ea20000300800 */
[----:B-1---5:R-:W-:Y:S01]  /*6620*/  HADD2.F32 R14, -RZ, R11.H0_H0 ;  /* 0x2000000bff0e7230 */ /* 0x022fe20000004100 */
[----:B------:R-:W-:Y:S04]  /*6630*/  BSSY B1, `(.L_x_47) ;  /* 0x0000008000017945 */ /* 0x000fe80003800000 */
[----:B------:R-:W-:-:S04]  /*6640*/  FMUL R14, R14, R16 ;  /* 0x000000100e0e7220 */ /* 0x000fc80000400000 */
[----:B--2---:R-:W-:-:S05]  /*6650*/  FFMA R14, R15, R2, R14 ;  /* 0x000000020f0e7223 */ /* 0x004fca000000000e */
[----:B------:R-:W-:-:S05]  /*6660*/  F2FP.F16.F32.PACK_AB R14, RZ, R14 ;  /* 0x0000000eff0e723e */ /* 0x000fca00000000ff */
[----:B------:R1:W-:Y:S01]  /*6670*/  @P0 STG.E.U16 desc[UR36][R4.64+0x22], R14 ;  /* 0x0000220e04000986 */ /* 0x0003e2000c101524 */
[----:B------:R-:W-:-:S13]  /*6680*/  ISETP.GT.AND P0, PT, R0, 0x8, P3 ;  /* 0x000000080000780c */ /* 0x000fda0001f04270 */
[----:B-1----:R-:W-:Y:S05]  /*6690*/  @!P0 BRA `(.L_x_48) ;  /* 0x0000000000048947 */ /* 0x002fea0003800000 */
[----:B------:R1:W5:Y:S02]  /*66a0*/  LDG.E.LTC128B.U16 R11, desc[UR36][R18.64+0x20] ;  /* 0x00002024120b7981 */ /* 0x000364000c1e1520 */
.L_x_48:
[----:B------:R-:W-:Y:S05]  /*66b0*/  BSYNC B1 ;  /* 0x0000000000017941 */ /* 0x000fea0003800000 */
.L_x_47:
[----:B------:R-:W2:Y:S01]  /*66c0*/  LDL.LU R15, [R1+0x4a8] ;  /* 0x0004a800010f7983 */ /* 0x000ea20000300800 */
[----:B-----5:R-:W-:Y:S01]  /*66d0*/  HADD2.F32 R14, -RZ, R11.H0_H0 ;  /* 0x2000000bff0e7230 */ /* 0x020fe20000004100 */
[----:B------:R-:W-:Y:S04]  /*66e0*/  BSSY B1, `(.L_x_49) ;  /* 0x0000008000017945 */ /* 0x000fe80003800000 */
[----:B------:R-:W-:-:S04]  /*66f0*/  FMUL R14, R14, R16 ;  /* 0x000000100e0e7220 */ /* 0x000fc80000400000 */
[----:B--2---:R-:W-:-:S05]  /*6700*/  FFMA R14, R15, R2, R14 ;  /* 0x000000020f0e7223 */ /* 0x004fca000000000e */
[----:B------:R-:W-:-:S05]  /*6710*/  F2FP.F16.F32.PACK_AB R14, RZ, R14 ;  /* 0x0000000eff0e723e */ /* 0x000fca00000000ff */
[----:B------:R2:W-:Y:S01]  /*6720*/  @P0 STG.E.U16 desc[UR36][R6.64+0x20], R14 ;  /* 0x0000200e06000986 */ /* 0x0005e2000c101524 */
[----:B------:R-:W-:-:S13]  /*6730*/  ISETP.GT.AND P0, PT, R0, 0x8, P2 ;  /* 0x000000080000780c */ /* 0x000fda0001704270 */
[----:B--2---:R-:W-:Y:S05]  /*6740*/  @!P0 BRA `(.L_x_50) ;  /* 0x0000000000048947 */ /* 0x004fea0003800000 */
[----:B------:R2:W5:Y:S02]  /*6750*/  LDG.E.LTC128B.U16 R11, desc[UR36][R18.64+0x22] ;  /* 0x00002224120b7981 */ /* 0x000564000c1e1520 */
.L_x_50:
[----:B------:R-:W-:Y:S05]  /*6760*/  BSYNC B1 ;  /* 0x0000000000017941 */ /* 0x000fea0003800000 */
.L_x_49:
[----:B------:R-:W3:Y:S01]  /*6770*/  LDL.LU R15, [R1+0x4ac] ;  /* 0x0004ac00010f7983 */ /* 0x000ee20000300800 */
[----:B-----5:R-:W-:Y:S01]  /*6780*/  HADD2.F32 R14, -RZ, R11.H0_H0 ;  /* 0x2000000bff0e7230 */ /* 0x020fe20000004100 */
[----:B------:R-:W-:Y:S01]  /*6790*/  ISETP.GT.AND P2, PT, R3, 0x18, PT ;  /* 0x000000180300780c */ /* 0x000fe20003f44270 */
[----:B------:R-:W-:Y:S01]  /*67a0*/  BSSY B1, `(.L_x_51) ;  /* 0x000000a000017945 */ /* 0x000fe20003800000 */
[----:B------:R-:W-:Y:S02]  /*67b0*/  LOP3.LUT R218, R218, 0xfffffbff, RZ, 0xc0, !PT ;  /* 0xfffffbffdada7812 */ /* 0x000fe400078ec0ff */
[----:B------:R-:W-:-:S09]  /*67c0*/  FMUL R14, R14, R16 ;  /* 0x000000100e0e7220 */ /* 0x000fd20000400000 */
[----:B------:R-:W-:Y:S01]  /*67d0*/  @P2 LOP3.LUT R218, R218, 0x400, RZ, 0xfc, !PT ;  /* 0x00000400dada2812 */ /* 0x000fe200078efcff */
[----:B---3--:R-:W-:-:S05]  /*67e0*/  FFMA R14, R15, R2, R14 ;  /* 0x000000020f0e7223 */ /* 0x008fca000000000e */
[----:B------:R-:W-:-:S05]  /*67f0*/  F2FP.F16.F32.PACK_AB R14, RZ, R14 ;  /* 0x0000000eff0e723e */ /* 0x000fca00000000ff */
[----:B------:R3:W-:Y:S01]  /*6800*/  @P0 STG.E.U16 desc[UR36][R6.64+0x22], R14 ;  /* 0x0000220e06000986 */ /* 0x0007e2000c101524 */
[----:B------:R-:W-:-:S13]  /*6810*/  ISETP.GT.AND P0, PT, R0, RZ, P2 ;  /* 0x000000ff0000720c */ /* 0x000fda0001704270 */
[----:B---3--:R-:W-:Y:S05]  /*6820*/  @!P0 BRA `(.L_x_52) ;  /* 0x0000000000048947 */ /* 0x008fea0003800000 */
[----:B------:R3:W5:Y:S02]  /*6830*/  LDG.E.LTC128B.U16 R11, desc[UR36][R20.64+0x30] ;  /* 0x00003024140b7981 */ /* 0x000764000c1e1520 */
.L_x_52:
[----:B------:R-:W-:Y:S05]  /*6840*/  BSYNC B1 ;  /* 0x0000000000017941 */ /* 0x000fea0003800000 */
.L_x_51:
[----:B------:R-:W2:Y:S01]  /*6850*/  LDL.LU R15, [R1+0x4b0] ;  /* 0x0004b000010f7983 */ /* 0x000ea20000300800 */
[----:B-----5:R-:W-:Y:S01]  /*6860*/  HADD2.F32 R14, -RZ, R11.H0_H0 ;  /* 0x2000000bff0e7230 */ /* 0x020fe20000004100 */
[----:B------:R-:W-:Y:S01]  /*6870*/  ISETP.GT.AND P1, PT, R3, 0x19, PT ;  /* 0x000000190300780c */ /* 0x000fe20003f24270 */
[----:B------:R-:W-:Y:S01]  /*6880*/  BSSY B1, `(.L_x_53) ;  /* 0x000000a000017945 */ /* 0x000fe20003800000 */
[----:B------:R-:W-:Y:S02]  /*6890*/  LOP3.LUT R218, R218, 0xfffffdff, RZ, 0xc0, !PT ;  /* 0xfffffdffdada7812 */ /* 0x000fe400078ec0ff */
[----:B------:R-:W-:-:S09]  /*68a0*/  FMUL R14, R14, R16 ;  /* 0x000000100e0e7220 */ /* 0x000fd20000400000 */
[----:B------:R-:W-:Y:S01]  /*68b0*/  @P1 LOP3.LUT R218, R218, 0x200, RZ, 0xfc, !PT ;  /* 0x00000200dada1812 */ /* 0x000fe200078efcff */
[----:B--2---:R-:W-:-:S05]  /*68c0*/  FFMA R14, R15, R2, R14 ;  /* 0x000000020f0e7223 */ /* 0x004fca000000000e */
[----:B------:R-:W-:-:S05]  /*68d0*/  F2FP.F16.F32.PACK_AB R14, RZ, R14 ;  /* 0x0000000eff0e723e */ /* 0x000fca00000000ff */
[----:B------:R2:W-:Y:S01]  /*68e0*/  @P0 STG.E.U16 desc[UR36][R4.64+0x30], R14 ;  /* 0x0000300e04000986 */ /* 0x0005e2000c101524 */
[----:B------:R-:W-:-:S13]  /*68f0*/  ISETP.GT.AND P0, PT, R0, RZ, P1 ;  /* 0x000000ff0000720c */ /* 0x000fda0000f04270 */
[----:B--2---:R-:W-:Y:S05]  /*6900*/  @!P0 BRA `(.L_x_54) ;  /* 0x0000000000048947 */ /* 0x004fea0003800000 */
[----:B------:R2:W5:Y:S02]  /*6910*/  LDG.E.LTC128B.U16 R11, desc[UR36][R20.64+0x32] ;  /* 0x00003224140b7981 */ /* 0x000564000c1e1520 */
.L_x_54:
[----:B------:R-:W-:Y:S05]  /*6920*/  BSYNC B1 ;  /* 0x0000000000017941 */ /* 0x000fea0003800000 */
.L_x_53:
[----:B------:R-:W3:Y:S01]  /*6930*/  LDL.LU R15, [R1+0x4b4] ;  /* 0x0004b400010f7983 */ /* 0x000ee20000300800 */
[----:B-----5:R-:W-:Y:S01]  /*6940*/  HADD2.F32 R14, -RZ, R11.H0_H0 ;  /* 0x2000000bff0e7230 */ /* 0x020fe20000004100 */
[----:B------:R-:W-:Y:S04]  /*6950*/  BSSY B1, `(.L_x_55) ;  /* 0x0000008000017945 */ /* 0x000fe80003800000 */
[----:B------:R-:W-:-:S04]  /*6960*/  FMUL R14, R14, R16 ;  /* 0x000000100e0e7220 */ /* 0x000fc80000400000 */
[----:B---3--:R-:W-:-:S05]  /*6970*/  FFMA R14, R15, R2, R14 ;  /* 0x000000020f0e7223 */ /* 0x008fca000000000e */
[----:B------:R-:W-:-:S05]  /*6980*/  F2FP.F16.F32.PACK_AB R14, RZ, R14 ;  /* 0x0000000eff0e723e */ /* 0x000fca00000000ff */
[----:B------:R3:W-:Y:S01]  /*6990*/  @P0 STG.E.U16 desc[UR36][R4.64+0x32], R14 ;  /* 0x0000320e04000986 */ /* 0x0007e2000c101524 */
[----:B------:R-:W-:-:S13]  /*69a0*/  ISETP.GT.AND P0, PT, R0, 0x8, P2 ;  /* 0x000000080000780c */ /* 0x000fda0001704270 */
[----:B---3--:R-:W-:Y:S05]  /*69b0*/  @!P0 BRA `(.L_x_56) ;  /* 0x0000000000048947 */ /* 0x008fea0003800000 */
[----:B------:R3:W5:Y:S02]  /*69c0*/  LDG.E.LTC128B.U16 R11, desc[UR36][R18.64+0x30] ;  /* 0x00003024120b7981 */ /* 0x000764000c1e1520 */
.L_x_56:
[----:B------:R-:W-:Y:S05]  /*69d0*/  BSYNC B1 ;  /* 0x0000000000017941 */ /* 0x000fea0003800000 */
.L_x_55:
        /* <DEDUP_REMOVED lines=10> */
.L_x_58:
[----:B------:R-:W-:Y:S05]  /*6a80*/  BSYNC B1 ;  /* 0x0000000000017941 */ /* 0x000fea0003800000 */
.L_x_57:
        /* <DEDUP_REMOVED lines=13> */
.L_x_60:
[----:B------:R-:W-:Y:S05]  /*6b60*/  BSYNC B1 ;  /* 0x0000000000017941 */ /* 0x000fea0003800000 */
.L_x_59:
        /* <DEDUP_REMOVED lines=13> */
.L_x_62:
[----:B------:R-:W-:Y:S05]  /*6c40*/  BSYNC B1 ;  /* 0x0000000000017941 */ /* 0x000fea0003800000 */
.L_x_61:
        /* <DEDUP_REMOVED lines=10> */
.L_x_64:
[----:B------:R-:W-:Y:S05]  /*6cf0*/  BSYNC B1 ;  /* 0x0000000000017941 */ /* 0x000fea0003800000 */
.L_x_63:
        /* <DEDUP_REMOVED lines=10> */
.L_x_66:
[----:B------:R-:W-:Y:S05]  /*6da0*/  BSYNC B1 ;  /* 0x0000000000017941 */ /* 0x000fea0003800000 */
.L_x_65:
        /* <DEDUP_REMOVED lines=13> */
.L_x_68:
[----:B------:R-:W-:Y:S05]  /*6e80*/  BSYNC B1 ;  /* 0x0000000000017941 */ /* 0x000fea0003800000 */
.L_x_67:
        /* <DEDUP_REMOVED lines=13> */
.L_x_70:
[----:B------:R-:W-:Y:S05]  /*6f60*/  BSYNC B1 ;  /* 0x0000000000017941 */ /* 0x000fea0003800000 */
.L_x_69:
        /* <DEDUP_REMOVED lines=10> */
.L_x_72:
[----:B------:R-:W-:Y:S05]  /*7010*/  BSYNC B1 ;  /* 0x0000000000017941 */ /* 0x000fea0003800000 */
.L_x_71:
        /* <DEDUP_REMOVED lines=10> */
.L_x_74:
[----:B------:R-:W-:Y:S05]  /*70c0*/  BSYNC B1 ;  /* 0x0000000000017941 */ /* 0x000fea0003800000 */
.L_x_73:
        /* <DEDUP_REMOVED lines=13> */
.L_x_76:
[----:B------:R-:W-:Y:S05]  /*71a0*/  BSYNC B1 ;  /* 0x0000000000017941 */ /* 0x000fea0003800000 */
.L_x_75:
        /* <DEDUP_REMOVED lines=13> */
.L_x_78:
[----:B------:R-:W-:Y:S05]  /*7280*/  BSYNC B1 ;  /* 0x0000000000017941 */ /* 0x000fea0003800000 */
.L_x_77:
        /* <DEDUP_REMOVED lines=10> */
.L_x_80:
[----:B------:R-:W-:Y:S05]  /*7330*/  BSYNC B1 ;  /* 0x0000000000017941 */ /* 0x000fea0003800000 */
.L_x_79:
        /* <DEDUP_REMOVED lines=10> */
.L_x_82:
[----:B------:R-:W-:Y:S05]  /*73e0*/  BSYNC B1 ;  /* 0x0000000000017941 */ /* 0x000fea0003800000 */
.L_x_81:
        /* <DEDUP_REMOVED lines=13> */
.L_x_84:
[----:B------:R-:W-:Y:S05]  /*74c0*/  BSYNC B1 ;  /* 0x0000000000017941 */ /* 0x000fea0003800000 */
.L_x_83:
        /* <DEDUP_REMOVED lines=13> */
.L_x_86:
[----:B------:R-:W-:Y:S05]  /*75a0*/  BSYNC B1 ;  /* 0x0000000000017941 */ /* 0x000fea0003800000 */
.L_x_85:
        /* <DEDUP_REMOVED lines=10> */
.L_x_88:
[----:B------:R-:W-:Y:S05]  /*7650*/  BSYNC B1 ;  /* 0x0000000000017941 */ /* 0x000fea0003800000 */
.L_x_87:
        /* <DEDUP_REMOVED lines=10> */
.L_x_90:
[----:B------:R-:W-:Y:S05]  /*7700*/  BSYNC B1 ;  /* 0x0000000000017941 */ /* 0x000fea0003800000 */
.L_x_89:
        /* <DEDUP_REMOVED lines=13> */
.L_x_92:
[----:B------:R-:W-:Y:S05]  /*77e0*/  BSYNC B1 ;  /* 0x0000000000017941 */ /* 0x000fea0003800000 */
.L_x_91:
        /* <DEDUP_REMOVED lines=13> */
.L_x_94:
[----:B------:R-:W-:Y:S05]  /*78c0*/  BSYNC B1 ;  /* 0x0000000000017941 */ /* 0x000fea0003800000 */
.L_x_93:
        /* <DEDUP_REMOVED lines=10> */
.L_x_96:
[----:B------:R-:W-:Y:S05]  /*7970*/  BSYNC B1 ;  /* 0x0000000000017941 */ /* 0x000fea0003800000 */
.L_x_95:
        /* <DEDUP_REMOVED lines=10> */
.L_x_98:
[----:B------:R-:W-:Y:S05]  /*7a20*/  BSYNC B1 ;  /* 0x0000000000017941 */ /* 0x000fea0003800000 */
.L_x_97:
[----:B------:R-:W3:Y:S01]  /*7a30*/  LDL.LU R15, [R1+0x50c] ;  /* 0x00050c00010f7983 */ /* 0x000ee20000300800 */
[----:B-----5:R-:W-:Y:S01]  /*7a40*/  HADD2.F32 R14, -RZ, R11.H0_H0 ;  /* 0x2000000bff0e7230 */ /* 0x020fe20000004100 */
[----:B------:R-:W-:Y:S01]  /*7a50*/  ISETP.GT.AND P2, PT, R3, 0x48, PT ;  /* 0x000000480300780c */ /* 0x000fe20003f44270 */
[----:B------:R-:W-:Y:S01]  /*7a60*/  BSSY B1, `(.L_x_99) ;  /* 0x000000b000017945 */ /* 0x000fe20003800000 */
[----:B------:R-:W-:Y:S02]  /*7a70*/  LOP3.LUT R17, R17, 0xbfffffff, RZ, 0xc0, !PT ;  /* 0xbfffffff11117812 */ /* 0x000fe400078ec0ff */
[----:B------:R-:W-:Y:S01]  /*7a80*/  FMUL R14, R14, R16 ;  /* 0x000000100e0e7220 */ /* 0x000fe20000400000 */
[----:B------:R-:W-:-:S08]  /*7a90*/  PRMT R230, R11, 0x7610, R230 ;  /* 0x000076100be67816 */ /* 0x000fd000000000e6 */
[----:B------:R-:W-:Y:S01]  /*7aa0*/  @P2 LOP3.LUT R17, R17, 0x40000000, RZ, 0xfc, !PT ;  /* 0x4000000011112812 */ /* 0x000fe200078efcff */
[----:B---3--:R-:W-:-:S05]  /*7ab0*/  FFMA R14, R15, R2, R14 ;  /* 0x000000020f0e7223 */ /* 0x008fca000000000e */
[----:B------:R-:W-:-:S05]  /*7ac0*/  F2FP.F16.F32.PACK_AB R14, RZ, R14 ;  /* 0x0000000eff0e723e */ /* 0x000fca00000000ff */
[----:B------:R3:W-:Y:S01]  /*7ad0*/  @P0 STG.E.U16 desc[UR36][R6.64+0x82], R14 ;  /* 0x0000820e06000986 */ /* 0x0007e2000c101524 */
[----:B------:R-:W-:-:S13]  /*7ae0*/  ISETP.GT.AND P0, PT, R0, RZ, P2 ;  /* 0x000000ff0000720c */ /* 0x000fda0001704270 */
[----:B---3--:R-:W-:Y:S05]  /*7af0*/  @!P0 BRA `(.L_x_100) ;  /* 0x0000000000048947 */ /* 0x008fea0003800000 */
[----:B------:R3:W5:Y:S02]  /*7b00*/  LDG.E.LTC128B.U16 R230, desc[UR36][R20.64+0x90] ;  /* 0x0000902414e67981 */ /* 0x000764000c1e1520 */
.L_x_100:
[----:B------:R-:W-:Y:S05]  /*7b10*/  BSYNC B1 ;  /* 0x0000000000017941 */ /* 0x000fea0003800000 */
.L_x_99:
        /* <DEDUP_REMOVED lines=10> */
[----:B------:R-:W-:-:S05]  /*7bc0*/  IADD3 R223, P0, R10, 0x80, RZ ;  /* 0x000000800adf7810 */ /* 0x000fca0007f1e0ff */
[----:B------:R-:W-:-:S04]  /*7bd0*/  IMAD.WIDE.U32 R14, R223, R8, R216 ;  /* 0x00000008df0e7225 */ /* 0x000fc800078e00d8 */
[----:B------:R-:W-:-:S04]  /*7be0*/  IMAD.WIDE.U32 R234, R223, R8, R224 ;  /* 0x00000008dfea7225 */ /* 0x000fc800078e00e0 */
[----:B--2---:R-:W-:Y:S01]  /*7bf0*/  IMAD.X R11, RZ, RZ, UR9, P0 ;  /* 0x00000009ff0b7e24 */ /* 0x004fe200080e06ff */
[----:B------:R-:W-:-:S03]  /*7c00*/  LEA R228, P0, R14, R22, 0x1 ;  /* 0x000000160ee47211 */ /* 0x000fc600078008ff */
[----:B------:R-:W-:-:S04]  /*7c10*/  IMAD R11, R11, R8, RZ ;  /* 0x000000080b0b7224 */ /* 0x000fc800078e02ff */
[----:B------:R-:W-:-:S04]  /*7c20*/  IMAD R231, R223, R9, R11 ;  /* 0x00000009dfe77224 */ /* 0x000fc800078e020b */
[----:B------:R-:W-:-:S05]  /*7c30*/  IMAD.IADD R11, R15, 0x1, R231 ;  /* 0x000000010f0b7824 */ /* 0x000fca00078e02e7 */
[----:B------:R-:W-:Y:S02]  /*7c40*/  LEA.HI.X R229, R14, R23, R11, 0x1, P0 ;  /* 0x000000170ee57211 */ /* 0x000fe400000f0c0b */
[----:B------:R-:W-:-:S05]  /*7c50*/  IADD3 R221, P0, R10, 0x100, RZ ;  /* 0x000001000add7810 */ /* 0x000fca0007f1e0ff */
[----:B------:R-:W-:Y:S02]  /*7c60*/  IMAD.X R10, RZ, RZ, UR9, P0 ;  /* 0x00000009ff0a7e24 */ /* 0x000fe400080e06ff */
[----:B------:R-:W-:-:S04]  /*7c70*/  IMAD.WIDE.U32 R232, R221, R8, R224 ;  /* 0x00000008dde87225 */ /* 0x000fc800078e00e0 */
[----:B------:R-:W-:-:S04]  /*7c80*/  IMAD R10, R10, R8, RZ ;  /* 0x000000080a0a7224 */ /* 0x000fc800078e02ff */
[C---:B------:R-:W-:Y:S02]  /*7c90*/  IMAD R9, R221.reuse, R9, R10 ;  /* 0x00000009dd097224 */ /* 0x040fe400078e020a */
[----:B------:R-:W-:-:S04]  /*7ca0*/  IMAD.WIDE.U32 R10, R221, R8, R216 ;  /* 0x00000008dd0a7225 */ /* 0x000fc800078e00d8 */
[----:B------:R-:W-:Y:S01]  /*7cb0*/  IMAD.IADD R11, R11, 0x1, R9 ;  /* 0x000000010b0b7824 */ /* 0x000fe200078e0209 */
[----:B------:R-:W-:Y:S01]  /*7cc0*/  LEA R236, P0, R10, R22, 0x1 ;  /* 0x000000160aec7211 */ /* 0x000fe200078008ff */
[----:B------:R-:W-:-:S03]  /*7cd0*/  IMAD.IADD R216, R9, 0x1, R233 ;  /* 0x0000000109d87824 */ /* 0x000fc600078e02e9 */
[----:B------:R-:W-:Y:S01]  /*7ce0*/  LEA.HI.X R237, R10, R23, R11, 0x1, P0 ;  /* 0x000000170aed7211 */ /* 0x000fe200000f0c0b */
[----:B------:R-:W-:-:S04]  /*7cf0*/  IMAD.WIDE.U32 R10, R223, R8, R12 ;  /* 0x00000008df0a7225 */ /* 0x000fc800078e000c */
[C---:B------:R-:W-:Y:S02]  /*7d00*/  IMAD.IADD R11, R231.reuse, 0x1, R11 ;  /* 0x00000001e70b7824 */ /* 0x040fe400078e020b */
[----:B------:R-:W-:Y:S02]  /*7d10*/  IMAD.IADD R223, R231, 0x1, R235 ;  /* 0x00000001e7df7824 */ /* 0x000fe400078e02eb */
[----:B------:R-:W-:-:S04]  /*7d20*/  IMAD.WIDE.U32 R10, R220, UR43, R10 ;  /* 0x0000002bdc0a7c25 */ /* 0x000fc8000f8e000a */
[----:B------:R-:W-:Y:S01]  /*7d30*/  IMAD.IADD R11, R219, 0x1, R11 ;  /* 0x00000001db0b7824 */ /* 0x000fe200078e020b */
[----:B------:R-:W-:-:S04]  /*7d40*/  LEA R14, P0, R10, R22, 0x1 ;  /* 0x000000160a0e7211 */ /* 0x000fc800078008ff */
[----:B------:R-:W-:Y:S01]  /*7d50*/  LEA.HI.X R15, R10, R23, R11, 0x1, P0 ;  /* 0x000000170a0f7211 */ /* 0x000fe200000f0c0b */
[----:B------:R-:W-:-:S04]  /*7d60*/  IMAD.WIDE.U32 R10, R221, R8, R12 ;  /* 0x00000008dd0a7225 */ /* 0x000fc800078e000c */
[----:B------:R-:W-:Y:S02]  /*7d70*/  IMAD.IADD R11, R9, 0x1, R11 ;  /* 0x00000001090b7824 */ /* 0x000fe400078e020b */
[----:B------:R-:W-:-:S04]  /*7d80*/  IMAD.WIDE.U32 R226, R220, UR43, R10 ;  /* 0x0000002bdce27c25 */ /* 0x000fc8000f8e000a */
[----:B------:R-:W-:Y:S01]  /*7d90*/  IMAD.IADD R11, R219, 0x1, R227 ;  /* 0x00000001db0b7824 */ /* 0x000fe200078e02e3 */
[----:B------:R-:W-:-:S04]  /*7da0*/  LEA R10, P0, R226, R22, 0x1 ;  /* 0x00000016e20a7211 */ /* 0x000fc800078008ff */
[----:B------:R-:W-:Y:S02]  /*7db0*/  LEA.HI.X R11, R226, R23, R11, 0x1, P0 ;  /* 0x00000017e20b7211 */ /* 0x000fe400000f0c0b */
[----:B------:R-:W-:-:S05]  /*7dc0*/  IADD3 R226, P0, R12, R234, RZ ;  /* 0x000000ea0ce27210 */ /* 0x000fca0007f1e0ff */
[----:B------:R-:W-:Y:S01]  /*7dd0*/  IMAD.X R227, R13, 0x1, R223, P0 ;  /* 0x000000010de37824 */ /* 0x000fe200000e06df */
[----:B------:R-:W-:Y:S01]  /*7de0*/  IADD3 R224, P0, R12, R232, RZ ;  /* 0x000000e80ce07210 */ /* 0x000fe20007f1e0ff */
[----:B------:R-:W-:-:S04]  /*7df0*/  IMAD.WIDE.U32 R8, R220, UR43, R226 ;  /* 0x0000002bdc087c25 */ /* 0x000fc8000f8e00e2 */
[----:B------:R-:W-:Y:S01]  /*7e00*/  IMAD.X R225, R13, 0x1, R216, P0 ;  /* 0x000000010de17824 */ /* 0x000fe200000e06d8 */
[----:B------:R-:W-:Y:S01]  /*7e10*/  LEA R12, P0, R8, R22, 0x1 ;  /* 0x00000016080c7211 */ /* 0x000fe200078008ff */
[----:B------:R-:W-:Y:S02]  /*7e20*/  IMAD.IADD R9, R219, 0x1, R9 ;  /* 0x00000001db097824 */ /* 0x000fe400078e0209 */
[----:B------:R-:W-:-:S03]  /*7e30*/  IMAD.WIDE.U32 R220, R220, UR43, R224 ;  /* 0x0000002bdcdc7c25 */ /* 0x000fc6000f8e00e0 */
[----:B------:R-:W-:Y:S01]  /*7e40*/  LEA.HI.X R13, R8, R23, R9, 0x1, P0 ;  /* 0x00000017080d7211 */ /* 0x000fe200000f0c09 */
[----:B------:R-:W-:Y:S01]  /*7e50*/  IMAD.IADD R219, R219, 0x1, R221 ;  /* 0x00000001dbdb7824 */ /* 0x000fe200078e02dd */
[----:B------:R-:W-:-:S04]  /*7e60*/  LEA R8, P0, R220, R22, 0x1 ;  /* 0x00000016dc087211 */ /* 0x000fc800078008ff */
[----:B------:R-:W-:Y:S02]  /*7e70*/  LEA.HI.X R9, R220, R23, R219, 0x1, P0 ;  /* 0x00000017dc097211 */ /* 0x000fe400000f0cdb */
[----:B------:R-:W-:-:S05]  /*7e80*/  IADD3 R234, P0, R222, R234, RZ ;  /* 0x000000eadeea7210 */ /* 0x000fca0007f1e0ff */
[----:B------:R-:W-:Y:S01]  /*7e90*/  IMAD.X R223, R223, 0x1, R217, P0 ;  /* 0x00000001dfdf7824 */ /* 0x000fe200000e06d9 */
[----:B------:R-:W-:-:S05]  /*7ea0*/  IADD3 R232, P0, R222, R232, RZ ;  /* 0x000000e8dee87210 */ /* 0x000fca0007f1e0ff */
[----:B------:R-:W-:Y:S01]  /*7eb0*/  IMAD.X R216, R216, 0x1, R217, P0 ;  /* 0x00000001d8d87824 */ /* 0x000fe200000e06d9 */
[----:B------:R-:W-:-:S04]  /*7ec0*/  LEA R222, P0, R234, R22, 0x1 ;  /* 0x00000016eade7211 */ /* 0x000fc800078008ff */
[-C--:B------:R-:W-:Y:S02]  /*7ed0*/  LEA.HI.X R223, R234, R23.reuse, R223, 0x1, P0 ;  /* 0x00000017eadf7211 */ /* 0x080fe400000f0cdf */
[----:B------:R-:W-:Y:S02]  /*7ee0*/  LEA R224, P0, R232, R22, 0x1 ;  /* 0x00000016e8e07211 */ /* 0x000fe400078008ff */
[----:B------:R-:W-:Y:S02]  /*7ef0*/  PRMT R22, R230, 0x7610, R22 ;  /* 0x00007610e6167816 */ /* 0x000fe40000000016 */
[----:B------:R-:W-:Y:S02]  /*7f00*/  LEA.HI.X R225, R232, R23, R216, 0x1, P0 ;  /* 0x00000017e8e17211 */ /* 0x000fe400000f0cd8 */
[----:B------:R-:W-:-:S13]  /*7f10*/  ISETP.GT.AND P0, PT, R0, RZ, P1 ;  /* 0x000000ff0000720c */ /* 0x000fda0000f04270 */
[----:B------:R-:W-:Y:S05]  /*7f20*/  @!P0 BRA `(.L_x_102) ;  /* 0x0000000000048947 */ /* 0x000fea0003800000 */
[----:B------:R2:W5:Y:S02]  /*7f30*/  LDG.E.LTC128B.U16 R22, desc[UR36][R20.64+0x92] ;  /* 0x0000922414167981 */ /* 0x000564000c1e1520 */
.L_x_102:
[----:B------:R-:W-:Y:S05]  /*7f40*/  BSYNC B1 ;  /* 0x0000000000017941 */ /* 0x000fea0003800000 */
.L_x_101:
        /* <DEDUP_REMOVED lines=10> */
.L_x_104:
[----:B------:R-:W-:Y:S05]  /*7ff0*/  BSYNC B1 ;  /* 0x0000000000017941 */ /* 0x000fea0003800000 */
.L_x_103:
        /* <DEDUP_REMOVED lines=10> */
.L_x_106:
[----:B------:R-:W-:Y:S05]  /*80a0*/  BSYNC B1 ;  /* 0x0000000000017941 */ /* 0x000fea0003800000 */
.L_x_105:
        /* <DEDUP_REMOVED lines=13> */
.L_x_108:
[----:B------:R-:W-:Y:S05]  /*8180*/  BSYNC B1 ;  /* 0x0000000000017941 */ /* 0x000fea0003800000 */
.L_x_107:
        /* <DEDUP_REMOVED lines=13> */
.L_x_110:
[----:B------:R-:W-:Y:S05]  /*8260*/  BSYNC B1 ;  /* 0x0000000000017941 */ /* 0x000fea0003800000 */
.L_x_109:
        /* <DEDUP_REMOVED lines=10> */
.L_x_112:
[----:B------:R-:W-:Y:S05]  /*8310*/  BSYNC B1 ;  /* 0x0000000000017941 */ /* 0x000fea0003800000 */
.L_x_111:
        /* <DEDUP_REMOVED lines=10> */
.L_x_114:
[----:B------:R-:W-:Y:S05]  /*83c0*/  BSYNC B1 ;  /* 0x0000000000017941 */ /* 0x000fea0003800000 */
.L_x_113:
        /* <DEDUP_REMOVED lines=13> */
.L_x_116:
[----:B------:R-:W-:Y:S05]  /*84a0*/  BSYNC B1 ;  /* 0x0000000000017941 */ /* 0x000fea0003800000 */
.L_x_115:
        /* <DEDUP_REMOVED lines=13> */
.L_x_118:
[----:B------:R-:W-:Y:S05]  /*8580*/  BSYNC B1 ;  /* 0x0000000000017941 */ /* 0x000fea0003800000 */
.L_x_117:
        /* <DEDUP_REMOVED lines=10> */
.L_x_120:
[----:B------:R-:W-:Y:S05]  /*8630*/  BSYNC B1 ;  /* 0x0000000000017941 */ /* 0x000fea0003800000 */
.L_x_119:
        /* <DEDUP_REMOVED lines=10> */
.L_x_122:
[----:B------:R-:W-:Y:S05]  /*86e0*/  BSYNC B1 ;  /* 0x0000000000017941 */ /* 0x000fea0003800000 */
.L_x_121:
        /* <DEDUP_REMOVED lines=13> */
.L_x_124:
[----:B------:R-:W-:Y:S05]  /*87c0*/  BSYNC B1 ;  /* 0x0000000000017941 */ /* 0x000fea0003800000 */
.L_x_123:
        /* <DEDUP_REMOVED lines=13> */
.L_x_126:
[----:B------:R-:W-:Y:S05]  /*88a0*/  BSYNC B1 ;  /* 0x0000000000017941 */ /* 0x000fea0003800000 */
.L_x_125:
        /* <DEDUP_REMOVED lines=10> */
.L_x_128:
[----:B------:R-:W-:Y:S05]  /*8950*/  BSYNC B1 ;  /* 0x0000000000017941 */ /* 0x000fea0003800000 */
.L_x_127:
        /* <DEDUP_REMOVED lines=10> */
.L_x_130:
[----:B------:R-:W-:Y:S05]  /*8a00*/  BSYNC B1 ;  /* 0x0000000000017941 */ /* 0x000fea0003800000 */
.L_x_129:
        /* <DEDUP_REMOVED lines=13> */
.L_x_132:
[----:B------:R-:W-:Y:S05]  /*8ae0*/  BSYNC B1 ;  /* 0x0000000000017941 */ /* 0x000fea0003800000 */
.L_x_131:
        /* <DEDUP_REMOVED lines=13> */
.L_x_134:
[----:B------:R-:W-:Y:S05]  /*8bc0*/  BSYNC B1 ;  /* 0x0000000000017941 */ /* 0x000fea0003800000 */
.L_x_133:
        /* <DEDUP_REMOVED lines=10> */
.L_x_136:
[----:B------:R-:W-:Y:S05]  /*8c70*/  BSYNC B1 ;  /* 0x0000000000017941 */ /* 0x000fea0003800000 */
.L_x_135:
        /* <DEDUP_REMOVED lines=10> */
.L_x_138:
[----:B------:R-:W-:Y:S05]  /*8d20*/  BSYNC B1 ;  /* 0x0000000000017941 */ /* 0x000fea0003800000 */
.L_x_137:
        /* <DEDUP_REMOVED lines=13> */
.L_x_140:
[----:B------:R-:W-:Y:S05]  /*8e00*/  BSYNC B1 ;  /* 0x0000000000017941 */ /* 0x000fea0003800000 */
.L_x_139:
        /* <DEDUP_REMOVED lines=13> */
.L_x_142:
[----:B------:R-:W-:Y:S05]  /*8ee0*/  BSYNC B1 ;  /* 0x0000000000017941 */ /* 0x000fea0003800000 */
.L_x_141:
        /* <DEDUP_REMOVED lines=10> */
.L_x_144:
[----:B------:R-:W-:Y:S05]  /*8f90*/  BSYNC B1 ;  /* 0x0000000000017941 */ /* 0x000fea0003800000 */
.L_x_143:
        /* <DEDUP_REMOVED lines=10> */
.L_x_146:
[----:B------:R-:W-:Y:S05]  /*9040*/  BSYNC B1 ;  /* 0x0000000000017941 */ /* 0x000fea0003800000 */
.L_x_145:
        /* <DEDUP_REMOVED lines=13> */
.L_x_148:
[----:B------:R-:W-:Y:S05]  /*9120*/  BSYNC B1 ;  /* 0x0000000000017941 */ /* 0x000fea0003800000 */
.L_x_147:
        /* <DEDUP_REMOVED lines=13> */
.L_x_150:
[----:B------:R-:W-:Y:S05]  /*9200*/  BSYNC B1 ;  /* 0x0000000000017941 */ /* 0x000fea0003800000 */
.L_x_149:
        /* <DEDUP_REMOVED lines=10> */
.L_x_152:
[----:B------:R-:W-:Y:S05]  /*92b0*/  BSYNC B1 ;  /* 0x0000000000017941 */ /* 0x000fea0003800000 */
.L_x_151:
        /* <DEDUP_REMOVED lines=10> */
.L_x_154:
[----:B------:R-:W-:Y:S05]  /*9360*/  BSYNC B1 ;  /* 0x0000000000017941 */ /* 0x000fea0003800000 */
.L_x_153:
        /* <DEDUP_REMOVED lines=13> */
.L_x_156:
[----:B------:R-:W-:Y:S05]  /*9440*/  BSYNC B1 ;  /* 0x0000000000017941 */ /* 0x000fea0003800000 */
.L_x_155:
        /* <DEDUP_REMOVED lines=13> */
.L_x_158:
[----:B------:R-:W-:Y:S05]  /*9520*/  BSYNC B1 ;  /* 0x0000000000017941 */ /* 0x000fea0003800000 */
.L_x_157:
        /* <DEDUP_REMOVED lines=10> */
.L_x_160:
[----:B------:R-:W-:Y:S05]  /*95d0*/  BSYNC B1 ;  /* 0x0000000000017941 */ /* 0x000fea0003800000 */
.L_x_159:
        /* <DEDUP_REMOVED lines=10> */
.L_x_162:
[----:B------:R-:W-:Y:S05]  /*9680*/  BSYNC B1 ;  /* 0x0000000000017941 */ /* 0x000fea0003800000 */
.L_x_161:
        /* <DEDUP_REMOVED lines=13> */
.L_x_164:
[----:B------:R-:W-:Y:S05]  /*9760*/  BSYNC B1 ;  /* 0x0000000000017941 */ /* 0x000fea0003800000 */
.L_x_163:
        /* <DEDUP_REMOVED lines=13> */
.L_x_166:
[----:B------:R-:W-:Y:S05]  /*9840*/  BSYNC B1 ;  /* 0x0000000000017941 */ /* 0x000fea0003800000 */
.L_x_165:
        /* <DEDUP_REMOVED lines=10> */
.L_x_168:
[----:B------:R-:W-:Y:S05]  /*98f0*/  BSYNC B1 ;  /* 0x0000000000017941 */ /* 0x000fea0003800000 */
.L_x_167:
        /* <DEDUP_REMOVED lines=10> */
.L_x_170:
[----:B------:R-:W-:Y:S05]  /*99a0*/  BSYNC B1 ;  /* 0x0000000000017941 */ /* 0x000fea0003800000 */
.L_x_169:
        /* <DEDUP_REMOVED lines=13> */
.L_x_172:
[----:B------:R-:W-:Y:S05]  /*9a80*/  BSYNC B1 ;  /* 0x0000000000017941 */ /* 0x000fea0003800000 */
.L_x_171:
        /* <DEDUP_REMOVED lines=13> */
.L_x_174:
[----:B------:R-:W-:Y:S05]  /*9b60*/  BSYNC B1 ;  /* 0x0000000000017941 */ /* 0x000fea0003800000 */
.L_x_173:
        /* <DEDUP_REMOVED lines=10> */
.L_x_176:
[----:B------:R-:W-:Y:S05]  /*9c10*/  BSYNC B1 ;  /* 0x0000000000017941 */ /* 0x000fea0003800000 */
.L_x_175:
        /* <DEDUP_REMOVED lines=10> */
.L_x_178:
[----:B------:R-:W-:Y:S05]  /*9cc0*/  BSYNC B1 ;  /* 0x0000000000017941 */ /* 0x000fea0003800000 */
.L_x_177:
        /* <DEDUP_REMOVED lines=13> */
.L_x_180:
[----:B------:R-:W-:Y:S05]  /*9da0*/  BSYNC B1 ;  /* 0x0000000000017941 */ /* 0x000fea0003800000 */
.L_x_179:
        /* <DEDUP_REMOVED lines=13> */
.L_x_182:
[----:B------:R-:W-:Y:S05]  /*9e80*/  BSYNC B1 ;  /* 0x0000000000017941 */ /* 0x000fea0003800000 */
.L_x_181:
        /* <DEDUP_REMOVED lines=10> */
.L_x_184:
[----:B------:R-:W-:Y:S05]  /*9f30*/  BSYNC B1 ;  /* 0x0000000000017941 */ /* 0x000fea0003800000 */
.L_x_183:
        /* <DEDUP_REMOVED lines=10> */
.L_x_186:
[----:B------:R-:W-:Y:S05]  /*9fe0*/  BSYNC B1 ;  /* 0x0000000000017941 */ /* 0x000fea0003800000 */
.L_x_185:
        /* <DEDUP_REMOVED lines=13> */
.L_x_188:
[----:B------:R-:W-:Y:S05]  /*a0c0*/  BSYNC B1 ;  /* 0x0000000000017941 */ /* 0x000fea0003800000 */
.L_x_187:
        /* <DEDUP_REMOVED lines=13> */
.L_x_190:
[----:B------:R-:W-:Y:S05]  /*a1a0*/  BSYNC B1 ;  /* 0x0000000000017941 */ /* 0x000fea0003800000 */
.L_x_189:
        /* <DEDUP_REMOVED lines=10> */
.L_x_192:
[----:B------:R-:W-:Y:S05]  /*a250*/  BSYNC B1 ;  /* 0x0000000000017941 */ /* 0x000fea0003800000 */
.L_x_191:
        /* <DEDUP_REMOVED lines=10> */
.L_x_194:
[----:B------:R-:W-:Y:S05]  /*a300*/  BSYNC B1 ;  /* 0x0000000000017941 */ /* 0x000fea0003800000 */
.L_x_193:
        /* <DEDUP_REMOVED lines=13> */
.L_x_196:
[----:B------:R-:W-:Y:S05]  /*a3e0*/  BSYNC B1 ;  /* 0x0000000000017941 */ /* 0x000fea0003800000 */
.L_x_195:
        /* <DEDUP_REMOVED lines=13> */
.L_x_198:
[----:B------:R-:W-:Y:S05]  /*a4c0*/  BSYNC B1 ;  /* 0x0000000000017941 */ /* 0x000fea0003800000 */
.L_x_197:
        /* <DEDUP_REMOVED lines=10> */
.L_x_200:
[----:B------:R-:W-:Y:S05]  /*a570*/  BSYNC B1 ;  /* 0x0000000000017941 */ /* 0x000fea0003800000 */
.L_x_199:
        /* <DEDUP_REMOVED lines=10> */
.L_x_202:
[----:B------:R-:W-:Y:S05]  /*a620*/  BSYNC B1 ;  /* 0x0000000000017941 */ /* 0x000fea0003800000 */
.L_x_201:
[----:B------:R-:W3:Y:S01]  /*a630*/  LDL.LU R216, [R1+0x5dc] ;  /* 0x0005dc0001d87983 */ /* 0x000ee20000300800 */
[----:B-----5:R-:W-:Y:S01]  /*a640*/  HADD2.F32 R23, -RZ, R22.H0_H0 ;  /* 0x20000016ff177230 */ /* 0x020fe20000004100 */
[----:B------:R-:W-:Y:S01]  /*a650*/  ISETP.GT.AND P3, PT, R3, 0xb0, PT ;  /* 0x000000b00300780c */ /* 0x000fe20003f64270 */
[----:B------:R-:W-:Y:S03]  /*a660*/  BSSY B1, `(.L_x_203) ;  /* 0x0000008000017945 */ /* 0x000fe60003800000 */
[----:B------:R-:W-:-:S04]  /*a670*/  FMUL R23, R23, R16 ;  /* 0x0000001017177220 */ /* 0x000fc80000400000 */
[----:B---3--:R-:W-:-:S05]  /*a680*/  FFMA R23, R216, R2, R23 ;  /* 0x00000002d8177223 */ /* 0x008fca0000000017 */
[----:B------:R-:W-:-:S05]  /*a690*/  F2FP.F16.F32.PACK_AB R23, RZ, R23 ;  /* 0x00000017ff17723e */ /* 0x000fca00000000ff */
[----:B------:R3:W-:Y:S01]  /*a6a0*/  @P0 STG.E.U16 desc[UR36][R6.64+0x152], R23 ;  /* 0x0001521706000986 */ /* 0x0007e2000c101524 */
[----:B------:R-:W-:-:S13]  /*a6b0*/  ISETP.GT.AND P0, PT, R0, RZ, P3 ;  /* 0x000000ff0000720c */ /* 0x000fda0001f04270 */
[----:B---3--:R-:W-:Y:S05]  /*a6c0*/  @!P0 BRA `(.L_x_204) ;  /* 0x0000000000048947 */ /* 0x008fea0003800000 */
[----:B------:R3:W5:Y:S02]  /*a6d0*/  LDG.E.LTC128B.U16 R22, desc[UR36][R20.64+0x160] ;  /* 0x0001602414167981 */ /* 0x000764000c1e1520 */
.L_x_204:
[----:B------:R-:W-:Y:S05]  /*a6e0*/  BSYNC B1 ;  /* 0x0000000000017941 */ /* 0x000fea0003800000 */
.L_x_203:
[----:B------:R-:W2:Y:S01]  /*a6f0*/  LDL.LU R216, [R1+0x5e0] ;  /* 0x0005e00001d87983 */ /* 0x000ea20000300800 */
[----:B-----5:R-:W-:Y:S01]  /*a700*/  HADD2.F32 R23, -RZ, R22.H0_H0 ;  /* 0x20000016ff177230 */ /* 0x020fe20000004100 */
[----:B------:R-:W-:Y:S01]  /*a710*/  ISETP.GT.AND P2, PT, R3, 0xb1, PT ;  /* 0x000000b10300780c */ /* 0x000fe20003f44270 */
[----:B------:R-:W-:Y:S03]  /*a720*/  BSSY B1, `(.L_x_205) ;  /* 0x0000008000017945 */ /* 0x000fe60003800000 */
[----:B------:R-:W-:-:S04]  /*a730*/  FMUL R23, R23, R16 ;  /* 0x0000001017177220 */ /* 0x000fc80000400000 */
[----:B--2---:R-:W-:-:S05]  /*a740*/  FFMA R23, R216, R2, R23 ;  /* 0x00000002d8177223 */ /* 0x004fca0000000017 */
[----:B------:R-:W-:-:S05]  /*a750*/  F2FP.F16.F32.PACK_AB R23, RZ, R23 ;  /* 0x00000017ff17723e */ /* 0x000fca00000000ff */
[----:B------:R2:W-:Y:S01]  /*a760*/  @P0 STG.E.U16 desc[UR36][R4.64+0x160], R23 ;  /* 0x0001601704000986 */ /* 0x0005e2000c101524 */
[----:B------:R-:W-:-:S13]  /*a770*/  ISETP.GT.AND P0, PT, R0, RZ, P2 ;  /* 0x000000ff0000720c */ /* 0x000fda0001704270 */
[----:B--2---:R-:W-:Y:S05]  /*a780*/  @!P0 BRA `(.L_x_206) ;  /* 0x0000000000048947 */ /* 0x004fea0003800000 */
[----:B------:R2:W5:Y:S02]  /*a790*/  LDG.E.LTC128B.U16 R22, desc[UR36][R20.64+0x162] ;  /* 0x0001622414167981 */ /* 0x000564000c1e1520 */
.L_x_206:
[----:B------:R-:W-:Y:S05]  /*a7a0*/  BSYNC B1 ;  /* 0x0000000000017941 */ /* 0x000fea0003800000 */
.L_x_205:
        /* <DEDUP_REMOVED lines=10> */
.L_x_208:
[----:B------:R-:W-:Y:S05]  /*a850*/  BSYNC B1 ;  /* 0x0000000000017941 */ /* 0x000fea0003800000 */
.L_x_207:
        /* <DEDUP_REMOVED lines=10> */
.L_x_210:
[----:B------:R-:W-:Y:S05]  /*a900*/  BSYNC B1 ;  /* 0x0000000000017941 */ /* 0x000fea0003800000 */
.L_x_209:
        /* <DEDUP_REMOVED lines=11> */
.L_x_212:
[----:B------:R-:W-:Y:S05]  /*a9c0*/  BSYNC B1 ;  /* 0x0000000000017941 */ /* 0x000fea0003800000 */
.L_x_211:
[----:B------:R-:W2:Y:S01]  /*a9d0*/  LDL.LU R216, [R1+0x5f0] ;  /* 0x0005f00001d87983 */ /* 0x000ea20000300800 */
[----:B-----5:R-:W-:Y:S01]  /*a9e0*/  HADD2.F32 R23, -RZ, R22.H0_H0 ;  /* 0x20000016ff177230 */ /* 0x020fe20000004100 */
[----:B------:R-:W-:Y:S04]  /*a9f0*/  BSSY B1, `(.L_x_213) ;  /* 0x0000009000017945 */ /* 0x000fe80003800000 */
[----:B------:R-:W-:-:S04]  /*aa00*/  FMUL R23, R23, R16 ;  /* 0x0000001017177220 */ /* 0x000fc80000400000 */
[----:B--2---:R-:W-:-:S05]  /*aa10*/  FFMA R23, R216, R2, R23 ;  /* 0x00000002d8177223 */ /* 0x004fca0000000017 */
[----:B------:R-:W-:-:S05]  /*aa20*/  F2FP.F16.F32.PACK_AB R23, RZ, R23 ;  /* 0x00000017ff17723e */ /* 0x000fca00000000ff */
[----:B------:R2:W-:Y:S01]  /*aa30*/  @P0 STG.E.U16 desc[UR36][R4.64+0x170], R23 ;  /* 0x0001701704000986 */ /* 0x0005e2000c101524 */
[----:B------:R-:W-:-:S04]  /*aa40*/  ISETP.GT.AND P0, PT, R3, 0xb9, PT ;  /* 0x000000b90300780c */ /* 0x000fc80003f04270 */
[----:B------:R-:W-:-:S13]  /*aa50*/  ISETP.GT.AND P4, PT, R0, RZ, P0 ;  /* 0x000000ff0000720c */ /* 0x000fda0000784270 */
[----:B--2---:R-:W-:Y:S05]  /*aa60*/  @!P4 BRA `(.L_x_214) ;  /* 0x000000000004c947 */ /* 0x004fea0003800000 */
[----:B------:R2:W5:Y:S02]  /*aa70*/  LDG.E.LTC128B.U16 R22, desc[UR36][R20.64+0x172] ;  /* 0x0001722414167981 */ /* 0x000564000c1e1520 */
.L_x_214:
[----:B------:R-:W-:Y:S05]  /*aa80*/  BSYNC B1 ;  /* 0x0000000000017941 */ /* 0x000fea0003800000 */
.L_x_213:
        /* <DEDUP_REMOVED lines=10> */
.L_x_216:
[----:B------:R-:W-:Y:S05]  /*ab30*/  BSYNC B1 ;  /* 0x0000000000017941 */ /* 0x000fea0003800000 */
.L_x_215:
        /* <DEDUP_REMOVED lines=10> */
.L_x_218:
[----:B------:R-:W-:Y:S05]  /*abe0*/  BSYNC B1 ;  /* 0x0000000000017941 */ /* 0x000fea0003800000 */
.L_x_217:
[----:B------:R-:W3:Y:S01]  /*abf0*/  LDL.LU R219, [R1+0x5fc] ;  /* 0x0005fc0001db7983 */ /* 0x000ee20000300800 */
[----:B-----5:R-:W-:Y:S02]  /*ac00*/  HADD2.F32 R23, -RZ, R22.H0_H0 ;  /* 0x20000016ff177230 */ /* 0x020fe40000004100 */
[----:B------:R-:W-:Y:S01]  /*ac10*/  IMAD.U32 R220, RZ, RZ, UR6 ;  /* 0x00000006ffdc7e24 */ /* 0x000fe2000f8e00ff */
[----:B------:R-:W-:Y:S01]  /*ac20*/  USHF.L.U64.HI UR4, UR6, 0x8, UR7 ;  /* 0x0000000806047899 */ /* 0x000fe20008010207 */
[----:B------:R-:W-:Y:S01]  /*ac30*/  PRMT R216, R22, 0x7610, R216 ;  /* 0x0000761016d87816 */ /* 0x000fe200000000d8 */
[----:B------:R-:W-:Y:S01]  /*ac40*/  FMUL R23, R23, R16 ;  /* 0x0000001017177220 */ /* 0x000fe20000400000 */
[----:B------:R-:W4:Y:S03]  /*ac50*/  LDL.LU R217, [R1+0x300] ;  /* 0x0003000001d97983 */ /* 0x000f260000300800 */
[----:B---3--:R-:W-:-:S05]  /*ac60*/  FFMA R23, R219, R2, R23 ;  /* 0x00000002db177223 */ /* 0x008fca0000000017 */
[----:B------:R-:W-:-:S05]  /*ac70*/  F2FP.F16.F32.PACK_AB R23, RZ, R23 ;  /* 0x00000017ff17723e */ /* 0x000fca00000000ff */
[----:B------:R3:W-:Y:S01]  /*ac80*/  @P4 STG.E.U16 desc[UR36][R6.64+0x172], R23 ;  /* 0x0001721706004986 */ /* 0x0007e2000c101524 */
[----:B------:R-:W-:-:S04]  /*ac90*/  LEA R220, P4, R220, R4, 0x8 ;  /* 0x00000004dcdc7211 */ /* 0x000fc800078840ff */
[----:B------:R-:W-:Y:S02]  /*aca0*/  IADD3.X R221, R5, UR4, RZ, P4, !PT ;  /* 0x0000000405dd7c10 */ /* 0x000fe4000a7fe4ff */
[----:B------:R-:W-:-:S13]  /*acb0*/  ISETP.GT.AND P4, PT, R0, 0x80, P5 ;  /* 0x000000800000780c */ /* 0x000fda0002f84270 */
[----:B------:R-:W2:Y:S01]  /*acc0*/  @P4 LDG.E.LTC128B.U16 R216, desc[UR36][R228.64] ;  /* 0x00000024e4d84981 */ /* 0x000ea2000c1e1520 */
[----:B------:R-:W-:Y:S01]  /*acd0*/  BSSY B1, `(.L_x_219) ;  /* 0x000000a000017945 */ /* 0x000fe20003800000 */
[----:B--2---:R-:W-:-:S05]  /*ace0*/  HADD2.F32 R22, -RZ, R216.H0_H0 ;  /* 0x200000d8ff167230 */ /* 0x004fca0000004100 */
[----:B------:R-:W-:-:S04]  /*acf0*/  FMUL R22, R22, R16 ;  /* 0x0000001016167220 */ /* 0x000fc80000400000 */
[----:B----4-:R-:W-:-:S05]  /*ad00*/  FFMA R22, R217, R2, R22 ;  /* 0x00000002d9167223 */ /* 0x010fca0000000016 */
[----:B------:R-:W-:-:S05]  /*ad10*/  F2FP.F16.F32.PACK_AB R22, RZ, R22 ;  /* 0x00000016ff16723e */ /* 0x000fca00000000ff */
[----:B------:R3:W-:Y:S01]  /*ad20*/  @P4 STG.E.U16 desc[UR36][R220.64], R22 ;  /* 0x00000016dc004986 */ /* 0x0007e2000c101524 */
[----:B------:R-:W-:-:S04]  /*ad30*/  LOP3.LUT P4, RZ, R17, 0x2, RZ, 0xc0, !PT ;  /* 0x0000000211ff7812 */ /* 0x000fc8000788c0ff */
[----:B------:R-:W-:-:S13]  /*ad40*/  ISETP.GT.AND P4, PT, R0, 0x80, P4 ;  /* 0x000000800000780c */ /* 0x000fda0002784270 */
[----:B---3--:R-:W-:Y:S05]  /*ad50*/  @!P4 BRA `(.L_x_220) ;  /* 0x000000000004c947 */ /* 0x008fea0003800000 */
[----:B------:R2:W5:Y:S02]  /*ad60*/  LDG.E.LTC128B.U16 R216, desc[UR36][R14.64+0x2] ;  /* 0x000002240ed87981 */ /* 0x000564000c1e1520 */
.L_x_220:
[----:B------:R-:W-:Y:S05]  /*ad70*/  BSYNC B1 ;  /* 0x0000000000017941 */ /* 0x000fea0003800000 */
.L_x_219:
[----:B------:R-:W3:Y:S01]  /*ad80*/  LDL.LU R23, [R1+0x304] ;  /* 0x0003040001177983 */ /* 0x000ee20000300800 */
[----:B-----5:R-:W-:Y:S01]  /*ad90*/  HADD2.F32 R22, -RZ, R216.H0_H0 ;  /* 0x200000d8ff167230 */ /* 0x020fe20000004100 */
[----:B------:R-:W-:Y:S01]  /*ada0*/  BSSY B1, `(.L_x_221) ;  /* 0x0000012000017945 */ /* 0x000fe20003800000 */
[----:B------:R-:W-:Y:S02]  /*adb0*/  IMAD.U32 R228, RZ, RZ, UR6 ;  /* 0x00000006ffe47e24 */ /* 0x000fe4000f8e00ff */
[----:B------:R-:W-:Y:S02]  /*adc0*/  IMAD.U32 R227, RZ, RZ, UR7 ;  /* 0x00000007ffe37e24 */ /* 0x000fe4000f8e00ff */
[----:B------:R-:W-:Y:S01]  /*add0*/  FMUL R22, R22, R16 ;  /* 0x0000001016167220 */ /* 0x000fe20000400000 */
[----:B------:R-:W-:Y:S02]  /*ade0*/  IMAD.U32 R226, RZ, RZ, UR6 ;  /* 0x00000006ffe27e24 */ /* 0x000fe4000f8e00ff */
[----:B------:R-:W-:-:S03]  /*adf0*/  IMAD.SHL.U32 R228, R228, 0x10, RZ ;  /* 0x00000010e4e47824 */ /* 0x000fc600078e00ff */
[----:B------:R-:W-:Y:S01]  /*ae00*/  SHF.L.U64.HI R226, R226, 0x4, R227 ;  /* 0x00000004e2e27819 */ /* 0x000fe200000102e3 */
[----:B---3--:R-:W-:Y:S01]  /*ae10*/  FFMA R22, R23, R2, R22 ;  /* 0x0000000217167223 */ /* 0x008fe20000000016 */
[----:B------:R-:W-:-:S04]  /*ae20*/  @P4 IMAD.MOV.U32 R23, RZ, RZ, R221 ;  /* 0x000000ffff174224 */ /* 0x000fc800078e00dd */
[----:B------:R-:W-:-:S04]  /*ae30*/  F2FP.F16.F32.PACK_AB R22, RZ, R22 ;  /* 0x00000016ff16723e */ /* 0x000fc800000000ff */
[----:B------:R-:W-:Y:S01]  /*ae40*/  PRMT R217, R22, 0x7610, R217 ;  /* 0x0000761016d97816 */ /* 0x000fe200000000d9 */
[----:B------:R-:W-:-:S05]  /*ae50*/  @P4 IMAD.MOV.U32 R22, RZ, RZ, R220 ;  /* 0x000000ffff164224 */ /* 0x000fca00078e00dc */
[----:B------:R3:W-:Y:S02]  /*ae60*/  @P4 STG.E.U16 desc[UR36][R22.64+0x2], R217 ;  /* 0x000002d916004986 */ /* 0x0007e4000c101524 */
[----:B---3--:R-:W-:-:S05]  /*ae70*/  IADD3 R22, P4, R220, R228, RZ ;  /* 0x000000e4dc167210 */ /* 0x008fca0007f9e0ff */
[----:B------:R-:W-:Y:S01]  /*ae80*/  IMAD.X R23, R221, 0x1, R226, P4 ;  /* 0x00000001dd177824 */ /* 0x000fe200020e06e2 */
[----:B------:R-:W-:-:S13]  /*ae90*/  ISETP.GT.AND P4, PT, R0, 0x88, P5 ;  /* 0x000000880000780c */ /* 0x000fda0002f84270 */
[----:B------:R-:W-:Y:S05]  /*aea0*/  @!P4 BRA `(.L_x_222) ;  /* 0x000000000004c947 */ /* 0x000fea0003800000 */
[----:B------:R3:W5:Y:S02]  /*aeb0*/  LDG.E.LTC128B.U16 R216, desc[UR36][R222.64] ;  /* 0x00000024ded87981 */ /* 0x000764000c1e1520 */
.L_x_222:
[----:B------:R-:W-:Y:S05]  /*aec0*/  BSYNC B1 ;  /* 0x0000000000017941 */ /* 0x000fea0003800000 */
.L_x_221:
[----:B------:R-:W4:Y:S01]  /*aed0*/  LDL.LU R219, [R1+0x308] ;  /* 0x0003080001db7983 */ /* 0x000f220000300800 */
[----:B-----5:R-:W-:Y:S01]  /*aee0*/  HADD2.F32 R217, -RZ, R216.H0_H0 ;  /* 0x200000d8ffd97230 */ /* 0x020fe20000004100 */
[----:B------:R-:W-:Y:S04]  /*aef0*/  BSSY B1, `(.L_x_223) ;  /* 0x0000009000017945 */ /* 0x000fe80003800000 */
[----:B------:R-:W-:-:S04]  /*af00*/  FMUL R217, R217, R16 ;  /* 0x00000010d9d97220 */ /* 0x000fc80000400000 */
[----:B----4-:R-:W-:-:S05]  /*af10*/  FFMA R217, R219, R2, R217 ;  /* 0x00000002dbd97223 */ /* 0x010fca00000000d9 */
[----:B------:R-:W-:-:S05]  /*af20*/  F2FP.F16.F32.PACK_AB R217, RZ, R217 ;  /* 0x000000d9ffd9723e */ /* 0x000fca00000000ff */
[----:B------:R4:W-:Y:S01]  /*af30*/  @P4 STG.E.U16 desc[UR36][R22.64], R217 ;  /* 0x000000d916004986 */ /* 0x0009e2000c101524 */
[----:B------:R-:W-:-:S04]  /*af40*/  LOP3.LUT P4, RZ, R17, 0x2, RZ, 0xc0, !PT ;  /* 0x0000000211ff7812 */ /* 0x000fc8000788c0ff */
[----:B------:R-:W-:-:S13]  /*af50*/  ISETP.GT.AND P4, PT, R0, 0x88, P4 ;  /* 0x000000880000780c */ /* 0x000fda0002784270 */
[----:B----4-:R-:W-:Y:S05]  /*af60*/  @!P4 BRA `(.L_x_224) ;  /* 0x000000000004c947 */ /* 0x010fea0003800000 */
[----:B------:R4:W5:Y:S02]  /*af70*/  LDG.E.LTC128B.U16 R216, desc[UR36][R12.64+0x2] ;  /* 0x000002240cd87981 */ /* 0x000964000c1e1520 */
.L_x_224:
[----:B------:R-:W-:Y:S05]  /*af80*/  BSYNC B1 ;  /* 0x0000000000017941 */ /* 0x000fea0003800000 */
.L_x_223:
[----:B------:R-:W2:Y:S01]  /*af90*/  LDL.LU R219, [R1+0x30c] ;  /* 0x00030c0001db7983 */ /* 0x000ea20000300800 */
[----:B-----5:R-:W-:Y:S01]  /*afa0*/  HADD2.F32 R217, -RZ, R216.H0_H0 ;  /* 0x200000d8ffd97230 */ /* 0x020fe20000004100 */
[----:B------:R-:W-:Y:S04]  /*afb0*/  BSSY B1, `(.L_x_225) ;  /* 0x0000009000017945 */ /* 0x000fe80003800000 */
[----:B------:R-:W-:-:S04]  /*afc0*/  FMUL R217, R217, R16 ;  /* 0x00000010d9d97220 */ /* 0x000fc80000400000 */
[----:B--2---:R-:W-:-:S05]  /*afd0*/  FFMA R217, R219, R2, R217 ;  /* 0x00000002dbd97223 */ /* 0x004fca00000000d9 */
[----:B------:R-:W-:-:S05]  /*afe0*/  F2FP.F16.F32.PACK_AB R217, RZ, R217 ;  /* 0x000000d9ffd9723e */ /* 0x000fca00000000ff */
[----:B------:R2:W-:Y:S01]  /*aff0*/  @P4 STG.E.U16 desc[UR36][R22.64+0x2], R217 ;  /* 0x000002d916004986 */ /* 0x0005e2000c101524 */
[----:B------:R-:W-:-:S04]  /*b000*/  LOP3.LUT P4, RZ, R17, 0x4, RZ, 0xc0, !PT ;  /* 0x0000000411ff7812 */ /* 0x000fc8000788c0ff */
[----:B------:R-:W-:-:S13]  /*b010*/  ISETP.GT.AND P4, PT, R0, 0x80, P4 ;  /* 0x000000800000780c */ /* 0x000fda0002784270 */
[----:B--2---:R-:W-:Y:S05]  /*b020*/  @!P4 BRA `(.L_x_226) ;  /* 0x000000000004c947 */ /* 0x004fea0003800000 */
[----:B------:R2:W5:Y:S02]  /*b030*/  LDG.E.LTC128B.U16 R216, desc[UR36][R14.64+0x10] ;  /* 0x000010240ed87981 */ /* 0x000564000c1e1520 */
.L_x_226:
[----:B------:R-:W-:Y:S05]  /*b040*/  BSYNC B1 ;  /* 0x0000000000017941 */ /* 0x000fea0003800000 */
.L_x_225:
[----:B------:R-:W3:Y:S01]  /*b050*/  LDL.LU R219, [R1+0x310] ;  /* 0x0003100001db7983 */ /* 0x000ee20000300800 */
[----:B-----5:R-:W-:Y:S01]  /*b060*/  HADD2.F32 R217, -RZ, R216.H0_H0 ;  /* 0x200000d8ffd97230 */ /* 0x020fe20000004100 */
[----:B------:R-:W-:Y:S04]  /*b070*/  BSSY B1, `(.L_x_227) ;  /* 0x0000009000017945 */ /* 0x000fe80003800000 */
[----:B------:R-:W-:-:S04]  /*b080*/  FMUL R217, R217, R16 ;  /* 0x00000010d9d97220 */ /* 0x000fc80000400000 */
[----:B---3--:R-:W-:-:S05]  /*b090*/  FFMA R217, R219, R2, R217 ;  /* 0x00000002dbd97223 */ /* 0x008fca00000000d9 */
[----:B------:R-:W-:-:S05]  /*b0a0*/  F2FP.F16.F32.PACK_AB R217, RZ, R217 ;  /* 0x000000d9ffd9723e */ /* 0x000fca00000000ff */
[----:B------:R3:W-:Y:S01]  /*b0b0*/  @P4 STG.E.U16 desc[UR36][R220.64+0x10], R217 ;  /* 0x000010d9dc004986 */ /* 0x0007e2000c101524 */
[----:B------:R-:W-:-:S04]  /*b0c0*/  LOP3.LUT P4, RZ, R17, 0x8, RZ, 0xc0, !PT ;  /* 0x0000000811ff7812 */ /* 0x000fc8000788c0ff */
[----:B------:R-:W-:-:S13]  /*b0d0*/  ISETP.GT.AND P4, PT, R0, 0x80, P4 ;  /* 0x000000800000780c */ /* 0x000fda0002784270 */
[----:B---3--:R-:W-:Y:S05]  /*b0e0*/  @!P4 BRA `(.L_x_228) ;  /* 0x000000000004c947 */ /* 0x008fea0003800000 */
[----:B------:R3:W5:Y:S02]  /*b0f0*/  LDG.E.LTC128B.U16 R216, desc[UR36][R14.64+0x12] ;  /* 0x000012240ed87981 */ /* 0x000764000c1e1520 */
.L_x_228:
[----:B------:R-:W-:Y:S05]  /*b100*/  BSYNC B1 ;  /* 0x0000000000017941 */ /* 0x000fea0003800000 */
.L_x_227:
        /* <DEDUP_REMOVED lines=11> */
.L_x_230:
[----:B------:R-:W-:Y:S05]  /*b1c0*/  BSYNC B1 ;  /* 0x0000000000017941 */ /* 0x000fea0003800000 */
.L_x_229:
        /* <DEDUP_REMOVED lines=11> */
.L_x_232:
[----:B------:R-:W-:Y:S05]  /*b280*/  BSYNC B1 ;  /* 0x0000000000017941 */ /* 0x000fea0003800000 */
.L_x_231:
        /* <DEDUP_REMOVED lines=11> */
.L_x_234:
[----:B------:R-:W-:Y:S05]  /*b340*/  BSYNC B1 ;  /* 0x0000000000017941 */ /* 0x000fea0003800000 */
.L_x_233:
        /* <DEDUP_REMOVED lines=11> */
.L_x_236:
[----:B------:R-:W-:Y:S05]  /*b400*/  BSYNC B1 ;  /* 0x0000000000017941 */ /* 0x000fea0003800000 */
.L_x_235:
        /* <DEDUP_REMOVED lines=11> */
.L_x_238:
[----:B------:R-:W-:Y:S05]  /*b4c0*/  BSYNC B1 ;  /* 0x0000000000017941 */ /* 0x000fea0003800000 */
.L_x_237:
        /* <DEDUP_REMOVED lines=11> */
.L_x_240:
[----:B------:R-:W-:Y:S05]  /*b580*/  BSYNC B1 ;  /* 0x0000000000017941 */ /* 0x000fea0003800000 */
.L_x_239:
        /* <DEDUP_REMOVED lines=11> */
.L_x_242:
[----:B------:R-:W-:Y:S05]  /*b640*/  BSYNC B1 ;  /* 0x0000000000017941 */ /* 0x000fea0003800000 */
.L_x_241:
        /* <DEDUP_REMOVED lines=11> */
.L_x_244:
[----:B------:R-:W-:Y:S05]  /*b700*/  BSYNC B1 ;  /* 0x0000000000017941 */ /* 0x000fea0003800000 */
.L_x_243:
        /* <DEDUP_REMOVED lines=11> */
.L_x_246:
[----:B------:R-:W-:Y:S05]  /*b7c0*/  BSYNC B1 ;  /* 0x0000000000017941 */ /* 0x000fea0003800000 */
.L_x_245:
        /* <DEDUP_REMOVED lines=11> */
.L_x_248:
[----:B------:R-:W-:Y:S05]  /*b880*/  BSYNC B1 ;  /* 0x0000000000017941 */ /* 0x000fea0003800000 */
.L_x_247:
        /* <DEDUP_REMOVED lines=11> */
.L_x_250:
[----:B------:R-:W-:Y:S05]  /*b940*/  BSYNC B1 ;  /* 0x0000000000017941 */ /* 0x000fea0003800000 */
.L_x_249:
        /* <DEDUP_REMOVED lines=11> */
.L_x_252:
[----:B------:R-:W-:Y:S05]  /*ba00*/  BSYNC B1 ;  /* 0x0000000000017941 */ /* 0x000fea0003800000 */
.L_x_251:
        /* <DEDUP_REMOVED lines=11> */
.L_x_254:
[----:B------:R-:W-:Y:S05]  /*bac0*/  BSYNC B1 ;  /* 0x0000000000017941 */ /* 0x000fea0003800000 */
.L_x_253:
        /* <DEDUP_REMOVED lines=11> */
.L_x_256:
[----:B------:R-:W-:Y:S05]  /*bb80*/  BSYNC B1 ;  /* 0x0000000000017941 */ /* 0x000fea0003800000 */
.L_x_255:
        /* <DEDUP_REMOVED lines=11> */
.L_x_258:
[----:B------:R-:W-:Y:S05]  /*bc40*/  BSYNC B1 ;  /* 0x0000000000017941 */ /* 0x000fea0003800000 */
.L_x_257:
        /* <DEDUP_REMOVED lines=11> */
.L_x_260:
[----:B------:R-:W-:Y:S05]  /*bd00*/  BSYNC B1 ;  /* 0x0000000000017941 */ /* 0x000fea0003800000 */
.L_x_259:
        /* <DEDUP_REMOVED lines=11> */
.L_x_262:
[----:B------:R-:W-:Y:S05]  /*bdc0*/  BSYNC B1 ;  /* 0x0000000000017941 */ /* 0x000fea0003800000 */
.L_x_261:
        /* <DEDUP_REMOVED lines=11> */
.L_x_264:
[----:B------:R-:W-:Y:S05]  /*be80*/  BSYNC B1 ;  /* 0x0000000000017941 */ /* 0x000fea0003800000 */
.L_x_263:
        /* <DEDUP_REMOVED lines=11> */
.L_x_266:
[----:B------:R-:W-:Y:S05]  /*bf40*/  BSYNC B1 ;  /* 0x0000000000017941 */ /* 0x000fea0003800000 */
.L_x_265:
        /* <DEDUP_REMOVED lines=11> */
.L_x_268:
[----:B------:R-:W-:Y:S05]  /*c000*/  BSYNC B1 ;  /* 0x0000000000017941 */ /* 0x000fea0003800000 */
.L_x_267:
        /* <DEDUP_REMOVED lines=11> */
.L_x_270:
[----:B------:R-:W-:Y:S05]  /*c0c0*/  BSYNC B1 ;  /* 0x0000000000017941 */ /* 0x000fea0003800000 */
.L_x_269:
        /* <DEDUP_REMOVED lines=11> */
.L_x_272:
[----:B------:R-:W-:Y:S05]  /*c180*/  BSYNC B1 ;  /* 0x0000000000017941 */ /* 0x000fea0003800000 */
.L_x_271:
        /* <DEDUP_REMOVED lines=11> */
.L_x_274:
[----:B------:R-:W-:Y:S05]  /*c240*/  BSYNC B1 ;  /* 0x0000000000017941 */ /* 0x000fea0003800000 */
.L_x_273:
        /* <DEDUP_REMOVED lines=11> */
.L_x_276:
[----:B------:R-:W-:Y:S05]  /*c300*/  BSYNC B1 ;  /* 0x0000000000017941 */ /* 0x000fea0003800000 */
.L_x_275:
        /* <DEDUP_REMOVED lines=11> */
.L_x_278:
[----:B------:R-:W-:Y:S05]  /*c3c0*/  BSYNC B1 ;  /* 0x0000000000017941 */ /* 0x000fea0003800000 */
.L_x_277:
        /* <DEDUP_REMOVED lines=11> */
.L_x_280:
[----:B------:R-:W-:Y:S05]  /*c480*/  BSYNC B1 ;  /* 0x0000000000017941 */ /* 0x000fea0003800000 */
.L_x_279:
        /* <DEDUP_REMOVED lines=11> */
.L_x_282:
[----:B------:R-:W-:Y:S05]  /*c540*/  BSYNC B1 ;  /* 0x0000000000017941 */ /* 0x000fea0003800000 */
.L_x_281:
        /* <DEDUP_REMOVED lines=11> */
.L_x_284:
[----:B------:R-:W-:Y:S05]  /*c600*/  BSYNC B1 ;  /* 0x0000000000017941 */ /* 0x000fea0003800000 */
.L_x_283:
        /* <DEDUP_REMOVED lines=11> */
.L_x_286:
[----:B------:R-:W-:Y:S05]  /*c6c0*/  BSYNC B1 ;  /* 0x0000000000017941 */ /* 0x000fea0003800000 */
.L_x_285:
        /* <DEDUP_REMOVED lines=11> */
.L_x_288:
[----:B------:R-:W-:Y:S05]  /*c780*/  BSYNC B1 ;  /* 0x0000000000017941 */ /* 0x000fea0003800000 */
.L_x_287:
        /* <DEDUP_REMOVED lines=11> */
.L_x_290:
[----:B------:R-:W-:Y:S05]  /*c840*/  BSYNC B1 ;  /* 0x0000000000017941 */ /* 0x000fea0003800000 */
.L_x_289:
        /* <DEDUP_REMOVED lines=11> */
.L_x_292:
[----:B------:R-:W-:Y:S05]  /*c900*/  BSYNC B1 ;  /* 0x0000000000017941 */ /* 0x000fea0003800000 */
.L_x_291:
        /* <DEDUP_REMOVED lines=11> */
.L_x_294:
[----:B------:R-:W-:Y:S05]  /*c9c0*/  BSYNC B1 ;  /* 0x0000000000017941 */ /* 0x000fea0003800000 */
.L_x_293:
        /* <DEDUP_REMOVED lines=11> */
.L_x_296:
[----:B------:R-:W-:Y:S05]  /*ca80*/  BSYNC B1 ;  /* 0x0000000000017941 */ /* 0x000fea0003800000 */
.L_x_295:
        /* <DEDUP_REMOVED lines=11> */
.L_x_298:
[----:B------:R-:W-:Y:S05]  /*cb40*/  BSYNC B1 ;  /* 0x0000000000017941 */ /* 0x000fea0003800000 */
.L_x_297:
        /* <DEDUP_REMOVED lines=11> */
.L_x_300:
[----:B------:R-:W-:Y:S05]  /*cc00*/  BSYNC B1 ;  /* 0x0000000000017941 */ /* 0x000fea0003800000 */
.L_x_299:
        /* <DEDUP_REMOVED lines=11> */
.L_x_302:
[----:B------:R-:W-:Y:S05]  /*ccc0*/  BSYNC B1 ;  /* 0x0000000000017941 */ /* 0x000fea0003800000 */
.L_x_301:
        /* <DEDUP_REMOVED lines=11> */
.L_x_304:
[----:B------:R-:W-:Y:S05]  /*cd80*/  BSYNC B1 ;  /* 0x0000000000017941 */ /* 0x000fea0003800000 */
.L_x_303:
        /* <DEDUP_REMOVED lines=11> */
.L_x_306:
[----:B------:R-:W-:Y:S05]  /*ce40*/  BSYNC B1 ;  /* 0x0000000000017941 */ /* 0x000fea0003800000 */
.L_x_305:
        /* <DEDUP_REMOVED lines=11> */
.L_x_308:
[----:B------:R-:W-:Y:S05]  /*cf00*/  BSYNC B1 ;  /* 0x0000000000017941 */ /* 0x000fea0003800000 */
.L_x_307:
        /* <DEDUP_REMOVED lines=11> */
.L_x_310:
[----:B------:R-:W-:Y:S05]  /*cfc0*/  BSYNC B1 ;  /* 0x0000000000017941 */ /* 0x000fea0003800000 */
.L_x_309:
        /* <DEDUP_REMOVED lines=11> */
.L_x_312:
[----:B------:R-:W-:Y:S05]  /*d080*/  BSYNC B1 ;  /* 0x0000000000017941 */ /* 0x000fea0003800000 */
.L_x_311:
        /* <DEDUP_REMOVED lines=11> */
.L_x_314:
[----:B------:R-:W-:Y:S05]  /*d140*/  BSYNC B1 ;  /* 0x0000000000017941 */ /* 0x000fea0003800000 */
.L_x_313:
        /* <DEDUP_REMOVED lines=11> */
.L_x_316:
[----:B------:R-:W-:Y:S05]  /*d200*/  BSYNC B1 ;  /* 0x0000000000017941 */ /* 0x000fea0003800000 */
.L_x_315:
        /* <DEDUP_REMOVED lines=11> */
.L_x_318:
[----:B------:R-:W-:Y:S05]  /*d2c0*/  BSYNC B1 ;  /* 0x0000000000017941 */ /* 0x000fea0003800000 */
.L_x_317:
        /* <DEDUP_REMOVED lines=11> */
.L_x_320:
[----:B------:R-:W-:Y:S05]  /*d380*/  BSYNC B1 ;  /* 0x0000000000017941 */ /* 0x000fea0003800000 */
.L_x_319:
        /* <DEDUP_REMOVED lines=11> */
.L_x_322:
[----:B------:R-:W-:Y:S05]  /*d440*/  BSYNC B1 ;  /* 0x0000000000017941 */ /* 0x000fea0003800000 */
.L_x_321:
        /* <DEDUP_REMOVED lines=11> */
.L_x_324:
[----:B------:R-:W-:Y:S05]  /*d500*/  BSYNC B1 ;  /* 0x0000000000017941 */ /* 0x000fea0003800000 */
.L_x_323:
        /* <DEDUP_REMOVED lines=11> */
.L_x_326:
[----:B------:R-:W-:Y:S05]  /*d5c0*/  BSYNC B1 ;  /* 0x0000000000017941 */ /* 0x000fea0003800000 */
.L_x_325:
        /* <DEDUP_REMOVED lines=11> */
.L_x_328:
[----:B------:R-:W-:Y:S05]  /*d680*/  BSYNC B1 ;  /* 0x0000000000017941 */ /* 0x000fea0003800000 */
.L_x_327:
        /* <DEDUP_REMOVED lines=11> */
.L_x_330:
[----:B------:R-:W-:Y:S05]  /*d740*/  BSYNC B1 ;  /* 0x0000000000017941 */ /* 0x000fea0003800000 */
.L_x_329:
        /* <DEDUP_REMOVED lines=11> */
.L_x_332:
[----:B------:R-:W-:Y:S05]  /*d800*/  BSYNC B1 ;  /* 0x0000000000017941 */ /* 0x000fea0003800000 */
.L_x_331:
        /* <DEDUP_REMOVED lines=11> */
.L_x_334:
[----:B------:R-:W-:Y:S05]  /*d8c0*/  BSYNC B1 ;  /* 0x0000000000017941 */ /* 0x000fea0003800000 */
.L_x_333:
        /* <DEDUP_REMOVED lines=11> */
.L_x_336:
[----:B------:R-:W-:Y:S05]  /*d980*/  BSYNC B1 ;  /* 0x0000000000017941 */ /* 0x000fea0003800000 */
.L_x_335:
        /* <DEDUP_REMOVED lines=11> */
.L_x_338:
[----:B------:R-:W-:Y:S05]  /*da40*/  BSYNC B1 ;  /* 0x0000000000017941 */ /* 0x000fea0003800000 */
.L_x_337:
        /* <DEDUP_REMOVED lines=11> */
.L_x_340:
[----:B------:R-:W-:Y:S05]  /*db00*/  BSYNC B1 ;  /* 0x0000000000017941 */ /* 0x000fea0003800000 */
.L_x_339:
        /* <DEDUP_REMOVED lines=11> */
.L_x_342:
[----:B------:R-:W-:Y:S05]  /*dbc0*/  BSYNC B1 ;  /* 0x0000000000017941 */ /* 0x000fea0003800000 */
.L_x_341:
        /* <DEDUP_REMOVED lines=11> */
.L_x_344:
[----:B------:R-:W-:Y:S05]  /*dc80*/  BSYNC B1 ;  /* 0x0000000000017941 */ /* 0x000fea0003800000 */
.L_x_343:
        /* <DEDUP_REMOVED lines=11> */
.L_x_346:
[----:B------:R-:W-:Y:S05]  /*dd40*/  BSYNC B1 ;  /* 0x0000000000017941 */ /* 0x000fea0003800000 */
.L_x_345:
        /* <DEDUP_REMOVED lines=11> */
.L_x_348:
[----:B------:R-:W-:Y:S05]  /*de00*/  BSYNC B1 ;  /* 0x0000000000017941 */ /* 0x000fea0003800000 */
.L_x_347:
        /* <DEDUP_REMOVED lines=11> */
.L_x_350:
[----:B------:R-:W-:Y:S05]  /*dec0*/  BSYNC B1 ;  /* 0x0000000000017941 */ /* 0x000fea0003800000 */
.L_x_349:
        /* <DEDUP_REMOVED lines=11> */
.L_x_352:
[----:B------:R-:W-:Y:S05]  /*df80*/  BSYNC B1 ;  /* 0x0000000000017941 */ /* 0x000fea0003800000 */
.L_x_351:
        /* <DEDUP_REMOVED lines=11> */
.L_x_354:
[----:B------:R-:W-:Y:S05]  /*e040*/  BSYNC B1 ;  /* 0x0000000000017941 */ /* 0x000fea0003800000 */
.L_x_353:
        /* <DEDUP_REMOVED lines=11> */
.L_x_356:
[----:B------:R-:W-:Y:S05]  /*e100*/  BSYNC B1 ;  /* 0x0000000000017941 */ /* 0x000fea0003800000 */
.L_x_355:
        /* <DEDUP_REMOVED lines=11> */
.L_x_358:
[----:B------:R-:W-:Y:S05]  /*e1c0*/  BSYNC B1 ;  /* 0x0000000000017941 */ /* 0x000fea0003800000 */
.L_x_357:
        /* <DEDUP_REMOVED lines=11> */
.L_x_360:
[----:B------:R-:W-:Y:S05]  /*e280*/  BSYNC B1 ;  /* 0x0000000000017941 */ /* 0x000fea0003800000 */
.L_x_359:
        /* <DEDUP_REMOVED lines=11> */
.L_x_362:
[----:B------:R-:W-:Y:S05]  /*e340*/  BSYNC B1 ;  /* 0x0000000000017941 */ /* 0x000fea0003800000 */
.L_x_361:
        /* <DEDUP_REMOVED lines=11> */
.L_x_364:
[----:B------:R-:W-:Y:S05]  /*e400*/  BSYNC B1 ;  /* 0x0000000000017941 */ /* 0x000fea0003800000 */
.L_x_363:
        /* <DEDUP_REMOVED lines=11> */
.L_x_366:
[----:B------:R-:W-:Y:S05]  /*e4c0*/  BSYNC B1 ;  /* 0x0000000000017941 */ /* 0x000fea0003800000 */
.L_x_365:
        /* <DEDUP_REMOVED lines=11> */
.L_x_368:
[----:B------:R-:W-:Y:S05]  /*e580*/  BSYNC B1 ;  /* 0x0000000000017941 */ /* 0x000fea0003800000 */
.L_x_367:
        /* <DEDUP_REMOVED lines=11> */
.L_x_370:
[----:B------:R-:W-:Y:S05]  /*e640*/  BSYNC B1 ;  /* 0x0000000000017941 */ /* 0x000fea0003800000 */
.L_x_369:
        /* <DEDUP_REMOVED lines=11> */
.L_x_372:
[----:B------:R-:W-:Y:S05]  /*e700*/  BSYNC B1 ;  /* 0x0000000000017941 */ /* 0x000fea0003800000 */
.L_x_371:
        /* <DEDUP_REMOVED lines=11> */
.L_x_374:
[----:B------:R-:W-:Y:S05]  /*e7c0*/  BSYNC B1 ;  /* 0x0000000000017941 */ /* 0x000fea0003800000 */
.L_x_373:
        /* <DEDUP_REMOVED lines=11> */
.L_x_376:
[----:B------:R-:W-:Y:S05]  /*e880*/  BSYNC B1 ;  /* 0x0000000000017941 */ /* 0x000fea0003800000 */
.L_x_375:
        /* <DEDUP_REMOVED lines=11> */
.L_x_378:
[----:B------:R-:W-:Y:S05]  /*e940*/  BSYNC B1 ;  /* 0x0000000000017941 */ /* 0x000fea0003800000 */
.L_x_377:
        /* <DEDUP_REMOVED lines=11> */
.L_x_380:
[----:B------:R-:W-:Y:S05]  /*ea00*/  BSYNC B1 ;  /* 0x0000000000017941 */ /* 0x000fea0003800000 */
.L_x_379:
        /* <DEDUP_REMOVED lines=11> */
.L_x_382:
[----:B------:R-:W-:Y:S05]  /*eac0*/  BSYNC B1 ;  /* 0x0000000000017941 */ /* 0x000fea0003800000 */
.L_x_381:
        /* <DEDUP_REMOVED lines=11> */
.L_x_384:
[----:B------:R-:W-:Y:S05]  /*eb80*/  BSYNC B1 ;  /* 0x0000000000017941 */ /* 0x000fea0003800000 */
.L_x_383:
        /* <DEDUP_REMOVED lines=11> */
.L_x_386:
[----:B------:R-:W-:Y:S05]  /*ec40*/  BSYNC B1 ;  /* 0x0000000000017941 */ /* 0x000fea0003800000 */
.L_x_385:
        /* <DEDUP_REMOVED lines=10> */
.L_x_388:
[----:B------:R-:W-:Y:S05]  /*ecf0*/  BSYNC B1 ;  /* 0x0000000000017941 */ /* 0x000fea0003800000 */
.L_x_387:
        /* <DEDUP_REMOVED lines=11> */
.L_x_390:
[----:B------:R-:W-:Y:S05]  /*edb0*/  BSYNC B1 ;  /* 0x0000000000017941 */ /* 0x000fea0003800000 */
.L_x_389:
        /* <DEDUP_REMOVED lines=10> */
.L_x_392:
[----:B------:R-:W-:Y:S05]  /*ee60*/  BSYNC B1 ;  /* 0x0000000000017941 */ /* 0x000fea0003800000 */
.L_x_391:
        /* <DEDUP_REMOVED lines=10> */
.L_x_394:
[----:B------:R-:W-:Y:S05]  /*ef10*/  BSYNC B1 ;  /* 0x0000000000017941 */ /* 0x000fea0003800000 */
.L_x_393:
        /* <DEDUP_REMOVED lines=10> */
.L_x_396:
[----:B------:R-:W-:Y:S05]  /*efc0*/  BSYNC B1 ;  /* 0x0000000000017941 */ /* 0x000fea0003800000 */
.L_x_395:
        /* <DEDUP_REMOVED lines=10> */
.L_x_398:
[----:B------:R-:W-:Y:S05]  /*f070*/  BSYNC B1 ;  /* 0x0000000000017941 */ /* 0x000fea0003800000 */
.L_x_397:
        /* <DEDUP_REMOVED lines=10> */
.L_x_400:
[----:B------:R-:W-:Y:S05]  /*f120*/  BSYNC B1 ;  /* 0x0000000000017941 */ /* 0x000fea0003800000 */
.L_x_399:
        /* <DEDUP_REMOVED lines=10> */
.L_x_402:
[----:B------:R-:W-:Y:S05]  /*f1d0*/  BSYNC B1 ;  /* 0x0000000000017941 */ /* 0x000fea0003800000 */
.L_x_401:
        /* <DEDUP_REMOVED lines=10> */
.L_x_404:
[----:B------:R-:W-:Y:S05]  /*f280*/  BSYNC B1 ;  /* 0x0000000000017941 */ /* 0x000fea0003800000 */
.L_x_403:
        /* <DEDUP_REMOVED lines=10> */
.L_x_406:
[----:B------:R-:W-:Y:S05]  /*f330*/  BSYNC B1 ;  /* 0x0000000000017941 */ /* 0x000fea0003800000 */
.L_x_405:
        /* <DEDUP_REMOVED lines=10> */
.L_x_408:
[----:B------:R-:W-:Y:S05]  /*f3e0*/  BSYNC B1 ;  /* 0x0000000000017941 */ /* 0x000fea0003800000 */
.L_x_407:
[----:B------:R-:W2:Y:S01]  /*f3f0*/  LDL.LU R223, [R1+0x47c] ;  /* 0x00047c0001df7983 */ /* 0x000ea20000300800 */
[----:B-----5:R-:W-:Y:S01]  /*f400*/  HADD2.F32 R217, -RZ, R216.H0_H0 ;  /* 0x200000d8ffd97230 */ /* 0x020fe20000004100 */
[----:B------:R-:W-:Y:S01]  /*f410*/  USHF.L.U64.HI UR4, UR6, 0x9, UR7 ;  /* 0x0000000906047899 */ /* 0x000fe20008010207 */
[----:B------:R-:W-:Y:S01]  /*f420*/  PRMT R219, R216, 0x7610, R219 ;  /* 0x00007610d8db7816 */ /* 0x000fe200000000db */
[----:B------:R-:W4:Y:S02]  /*f430*/  LDL.LU R222, [R1+0x180] ;  /* 0x0001800001de7983 */ /* 0x000f240000300800 */
[----:B------:R-:W-:-:S04]  /*f440*/  FMUL R217, R217, R16 ;  /* 0x00000010d9d97220 */ /* 0x000fc80000400000 */
[----:B--2---:R-:W-:-:S05]  /*f450*/  FFMA R217, R223, R2, R217 ;  /* 0x00000002dfd97223 */ /* 0x004fca00000000d9 */
[----:B------:R-:W-:-:S05]  /*f460*/  F2FP.F16.F32.PACK_AB R217, RZ, R217 ;  /* 0x000000d9ffd9723e */ /* 0x000fca00000000ff */
[----:B------:R2:W-:Y:S02]  /*f470*/  @P4 STG.E.U16 desc[UR36][R22.64+0x172], R217 ;  /* 0x000172d916004986 */ /* 0x0005e4000c101524 */
[----:B--2---:R-:W-:-:S05]  /*f480*/  IMAD.U32 R22, RZ, RZ, UR6 ;  /* 0x00000006ff167e24 */ /* 0x004fca000f8e00ff */
        /* <DEDUP_REMOVED lines=12> */
[----:B--2---:R-:W-:Y:S05]  /*f550*/  @!P4 BRA `(.L_x_410) ;  /* 0x000000000004c947 */ /* 0x004fea0003800000 */
[----:B------:R2:W5:Y:S02]  /*f560*/  LDG.E.LTC128B.U16 R219, desc[UR36][R10.64+0x2] ;  /* 0x000002240adb7981 */ /* 0x000564000c1e1520 */
.L_x_410:
[----:B------:R-:W-:Y:S05]  /*f570*/  BSYNC B1 ;  /* 0x0000000000017941 */ /* 0x000fea0003800000 */
.L_x_409:
[----:B------:R-:W4:Y:S01]  /*f580*/  LDL.LU R217, [R1+0x184] ;  /* 0x0001840001d97983 */ /* 0x000f220000300800 */
[----:B-----5:R-:W-:Y:S01]  /*f590*/  HADD2.F32 R216, -RZ, R219.H0_H0 ;  /* 0x200000dbffd87230 */ /* 0x020fe20000004100 */
[----:B------:R-:W-:Y:S01]  /*f5a0*/  ISETP.GT.AND P5, PT, R0, 0x108, P5 ;  /* 0x000001080000780c */ /* 0x000fe20002fa4270 */
[----:B------:R-:W-:Y:S03]  /*f5b0*/  BSSY B1, `(.L_x_411) ;  /* 0x0000009000017945 */ /* 0x000fe60003800000 */
[----:B------:R-:W-:-:S04]  /*f5c0*/  FMUL R216, R216, R16 ;  /* 0x00000010d8d87220 */ /* 0x000fc80000400000 */
[----:B----4-:R-:W-:-:S05]  /*f5d0*/  FFMA R216, R217, R2, R216 ;  /* 0x00000002d9d87223 */ /* 0x010fca00000000d8 */
[----:B------:R-:W-:-:S05]  /*f5e0*/  F2FP.F16.F32.PACK_AB R216, RZ, R216 ;  /* 0x000000d8ffd8723e */ /* 0x000fca00000000ff */
[----:B------:R4:W-:Y:S02]  /*f5f0*/  @P4 STG.E.U16 desc[UR36][R22.64+0x2], R216 ;  /* 0x000002d816004986 */ /* 0x0009e4000c101524 */
[----:B----4-:R-:W-:-:S05]  /*f600*/  IADD3 R216, P4, R22, R228, RZ ;  /* 0x000000e416d87210 */ /* 0x010fca0007f9e0ff */
[----:B------:R-:W-:Y:S01]  /*f610*/  IMAD.X R217, R23, 0x1, R226, P4 ;  /* 0x0000000117d97824 */ /* 0x000fe200020e06e2 */
[----:B------:R-:W-:Y:S07]  /*f620*/  @!P5 BRA `(.L_x_412) ;  /* 0x000000000004d947 */ /* 0x000fee0003800000 */
[----:B------:R4:W5:Y:S02]  /*f630*/  LDG.E.LTC128B.U16 R219, desc[UR36][R224.64] ;  /* 0x00000024e0db7981 */ /* 0x000964000c1e1520 */
.L_x_412:
[----:B------:R-:W-:Y:S05]  /*f640*/  BSYNC B1 ;  /* 0x0000000000017941 */ /* 0x000fea0003800000 */
.L_x_411:
[----:B------:R-:W2:Y:S01]  /*f650*/  LDL.LU R223, [R1+0x188] ;  /* 0x0001880001df7983 */ /* 0x000ea20000300800 */
[----:B-----5:R-:W-:Y:S01]  /*f660*/  HADD2.F32 R222, -RZ, R219.H0_H0 ;  /* 0x200000dbffde7230 */ /* 0x020fe20000004100 */
[----:B------:R-:W-:Y:S01]  /*f670*/  LOP3.LUT P4, RZ, R17, 0x2, RZ, 0xc0, !PT ;  /* 0x0000000211ff7812 */ /* 0x000fe2000788c0ff */
[----:B------:R-:W-:Y:S03]  /*f680*/  BSSY B1, `(.L_x_413) ;  /* 0x0000008000017945 */ /* 0x000fe60003800000 */
[----:B------:R-:W-:Y:S01]  /*f690*/  FMUL R222, R222, R16 ;  /* 0x00000010dede7220 */ /* 0x000fe20000400000 */
[----:B------:R-:W-:-:S03]  /*f6a0*/  ISETP.GT.AND P4, PT, R0, 0x108, P4 ;  /* 0x000001080000780c */ /* 0x000fc60002784270 */
[----:B--2---:R-:W-:-:S05]  /*f6b0*/  FFMA R222, R223, R2, R222 ;  /* 0x00000002dfde7223 */ /* 0x004fca00000000de */
[----:B------:R-:W-:-:S05]  /*f6c0*/  F2FP.F16.F32.PACK_AB R222, RZ, R222 ;  /* 0x000000deffde723e */ /* 0x000fca00000000ff */
[----:B------:R2:W-:Y:S01]  /*f6d0*/  @P5 STG.E.U16 desc[UR36][R216.64], R222 ;  /* 0x000000ded8005986 */ /* 0x0005e2000c101524 */
[----:B------:R-:W-:Y:S05]  /*f6e0*/  @!P4 BRA `(.L_x_414) ;  /* 0x000000000004c947 */ /* 0x000fea0003800000 */
[----:B------:R0:W5:Y:S02]  /*f6f0*/  LDG.E.LTC128B.U16 R219, desc[UR36][R8.64+0x2] ;  /* 0x0000022408db7981 */ /* 0x000164000c1e1520 */
.L_x_414:
[----:B------:R-:W-:Y:S05]  /*f700*/  BSYNC B1 ;  /* 0x0000000000017941 */ /* 0x000fea0003800000 */
.L_x_413:
[----:B------:R-:W3:Y:S01]  /*f710*/  LDL.LU R223, [R1+0x18c] ;  /* 0x00018c0001df7983 */ /* 0x000ee20000300800 */
[----:B--2--5:R-:W-:Y:S01]  /*f720*/  HADD2.F32 R222, -RZ, R219.H0_H0 ;  /* 0x200000dbffde7230 */ /* 0x024fe20000004100 */
[----:B------:R-:W-:Y:S01]  /*f730*/  LOP3.LUT P5, RZ, R17, 0x4, RZ, 0xc0, !PT ;  /* 0x0000000411ff7812 */ /* 0x000fe200078ac0ff */
[----:B------:R-:W-:Y:S03]  /*f740*/  BSSY B1, `(.L_x_415) ;  /* 0x0000008000017945 */ /* 0x000fe60003800000 */
[----:B------:R-:W-:-:S04]  /*f750*/  FMUL R222, R222, R16 ;  /* 0x00000010dede7220 */ /* 0x000fc80000400000 */
[----:B---3--:R-:W-:-:S05]  /*f760*/  FFMA R222, R223, R2, R222 ;  /* 0x00000002dfde7223 */ /* 0x008fca00000000de */
[----:B------:R-:W-:-:S05]  /*f770*/  F2FP.F16.F32.PACK_AB R222, RZ, R222 ;  /* 0x000000deffde723e */ /* 0x000fca00000000ff */
[----:B------:R2:W-:Y:S01]  /*f780*/  @P4 STG.E.U16 desc[UR36][R216.64+0x2], R222 ;  /* 0x000002ded8004986 */ /* 0x0005e2000c101524 */
[----:B------:R-:W-:-:S13]  /*f790*/  ISETP.GT.AND P4, PT, R0, 0x100, P5 ;  /* 0x000001000000780c */ /* 0x000fda0002f84270 */
[----:B--2---:R-:W-:Y:S05]  /*f7a0*/  @!P4 BRA `(.L_x_416) ;  /* 0x000000000004c947 */ /* 0x004fea0003800000 */
[----:B------:R2:W5:Y:S02]  /*f7b0*/  LDG.E.LTC128B.U16 R219, desc[UR36][R10.64+0x10] ;  /* 0x000010240adb7981 */ /* 0x000564000c1e1520 */
.L_x_416:
[----:B------:R-:W-:Y:S05]  /*f7c0*/  BSYNC B1 ;  /* 0x0000000000017941 */ /* 0x000fea0003800000 */
.L_x_415:
[----:B------:R-:W3:Y:S01]  /*f7d0*/  LDL.LU R223, [R1+0x190] ;  /* 0x0001900001df7983 */ /* 0x000ee20000300800 */
[----:B-----5:R-:W-:Y:S01]  /*f7e0*/  HADD2.F32 R222, -RZ, R219.H0_H0 ;  /* 0x200000dbffde7230 */ /* 0x020fe20000004100 */
[----:B------:R-:W-:Y:S01]  /*f7f0*/  LOP3.LUT P5, RZ, R17, 0x8, RZ, 0xc0, !PT ;  /* 0x0000000811ff7812 */ /* 0x000fe200078ac0ff */
[----:B------:R-:W-:Y:S03]  /*f800*/  BSSY B1, `(.L_x_417) ;  /* 0x0000008000017945 */ /* 0x000fe60003800000 */
[----:B------:R-:W-:-:S04]  /*f810*/  FMUL R222, R222, R16 ;  /* 0x00000010dede7220 */ /* 0x000fc80000400000 */
[----:B---3--:R-:W-:-:S05]  /*f820*/  FFMA R222, R223, R2, R222 ;  /* 0x00000002dfde7223 */ /* 0x008fca00000000de */
[----:B------:R-:W-:-:S05]  /*f830*/  F2FP.F16.F32.PACK_AB R222, RZ, R222 ;  /* 0x000000deffde723e */ /* 0x000fca00000000ff */
[----:B------:R3:W-:Y:S01]  /*f840*/  @P4 STG.E.U16 desc[UR36][R22.64+0x10], R222 ;  /* 0x000010de16004986 */ /* 0x0007e2000c101524 */
[----:B------:R-:W-:-:S13]  /*f850*/  ISETP.GT.AND P4, PT, R0, 0x100, P5 ;  /* 0x000001000000780c */ /* 0x000fda0002f84270 */
[----:B---3--:R-:W-:Y:S05]  /*f860*/  @!P4 BRA `(.L_x_418) ;  /* 0x000000000004c947 */ /* 0x008fea0003800000 */
[----:B------:R3:W5:Y:S02]  /*f870*/  LDG.E.LTC128B.U16 R219, desc[UR36][R10.64+0x12] ;  /* 0x000012240adb7981 */ /* 0x000764000c1e1520 */
.L_x_418:
[----:B------:R-:W-:Y:S05]  /*f880*/  BSYNC B1 ;  /* 0x0000000000017941 */ /* 0x000fea0003800000 */
.L_x_417:
        /* <DEDUP_REMOVED lines=11> */
.L_x_420:
[----:B------:R-:W-:Y:S05]  /*f940*/  BSYNC B1 ;  /* 0x0000000000017941 */ /* 0x000fea0003800000 */
.L_x_419:
        /* <DEDUP_REMOVED lines=10> */
.L_x_422:
[----:B------:R-:W-:Y:S05]  /*f9f0*/  BSYNC B1 ;  /* 0x0000000000017941 */ /* 0x000fea0003800000 */
.L_x_421:
[----:B------:R-:W2:Y:S01]  /*fa00*/  LDL.LU R223, [R1+0x19c] ;  /* 0x00019c0001df7983 */ /* 0x000ea20000300800 */
[----:B-----5:R-:W-:Y:S01]  /*fa10*/  HADD2.F32 R222, -RZ, R219.H0_H0 ;  /* 0x200000dbffde7230 */ /* 0x020fe20000004100 */
[----:B------:R-:W-:Y:S01]  /*fa20*/  LOP3.LUT P5, RZ, R17, 0x10, RZ, 0xc0, !PT ;  /* 0x0000001011ff7812 */ /* 0x000fe200078ac0ff */
[----:B------:R-:W-:Y:S03]  /*fa30*/  BSSY B1, `(.L_x_423) ;  /* 0x0000008000017945 */ /* 0x000fe60003800000 */
[----:B------:R-:W-:-:S04]  /*fa40*/  FMUL R222, R222, R16 ;  /* 0x00000010dede7220 */ /* 0x000fc80000400000 */
[----:B--2---:R-:W-:-:S05]  /*fa50*/  FFMA R222, R223, R2, R222 ;  /* 0x00000002dfde7223 */ /* 0x004fca00000000de */
[----:B------:R-:W-:-:S05]  /*fa60*/  F2FP.F16.F32.PACK_AB R222, RZ, R222 ;  /* 0x000000deffde723e */ /* 0x000fca00000000ff */
[----:B------:R2:W-:Y:S01]  /*fa70*/  @P4 STG.E.U16 desc[UR36][R216.64+0x12], R222 ;  /* 0x000012ded8004986 */ /* 0x0005e2000c101524 */
[----:B------:R-:W-:-:S13]  /*fa80*/  ISETP.GT.AND P4, PT, R0, 0x100, P5 ;  /* 0x000001000000780c */ /* 0x000fda0002f84270 */
[----:B--2---:R-:W-:Y:S05]  /*fa90*/  @!P4 BRA `(.L_x_424) ;  /* 0x000000000004c947 */ /* 0x004fea0003800000 */
[----:B------:R2:W5:Y:S02]  /*faa0*/  LDG.E.LTC128B.U16 R219, desc[UR36][R10.64+0x20] ;  /* 0x000020240adb7981 */ /* 0x000564000c1e1520 */
.L_x_424:
[----:B------:R-:W-:Y:S05]  /*fab0*/  BSYNC B1 ;  /* 0x0000000000017941 */ /* 0x000fea0003800000 */
.L_x_423:
        /* <DEDUP_REMOVED lines=11> */
.L_x_426:
[----:B------:R-:W-:Y:S05]  /*fb70*/  BSYNC B1 ;  /* 0x0000000000017941 */ /* 0x000fea0003800000 */
.L_x_425:
        /* <DEDUP_REMOVED lines=11> */
.L_x_428:
[----:B------:R-:W-:Y:S05]  /*fc30*/  BSYNC B1 ;  /* 0x0000000000017941 */ /* 0x000fea0003800000 */
.L_x_427:
        /* <DEDUP_REMOVED lines=10> */
.L_x_430:
[----:B------:R-:W-:Y:S05]  /*fce0*/  BSYNC B1 ;  /* 0x0000000000017941 */ /* 0x000fea0003800000 */
.L_x_429:
        /* <DEDUP_REMOVED lines=11> */
.L_x_432:
[----:B------:R-:W-:Y:S05]  /*fda0*/  BSYNC B1 ;  /* 0x0000000000017941 */ /* 0x000fea0003800000 */
.L_x_431:
        /* <DEDUP_REMOVED lines=11> */
.L_x_434:
[----:B------:R-:W-:Y:S05]  /*fe60*/  BSYNC B1 ;  /* 0x0000000000017941 */ /* 0x000fea0003800000 */
.L_x_433:
        /* <DEDUP_REMOVED lines=11> */
.L_x_436:
[----:B------:R-:W-:Y:S05]  /*ff20*/  BSYNC B1 ;  /* 0x0000000000017941 */ /* 0x000fea0003800000 */
.L_x_435:
        /* <DEDUP_REMOVED lines=10> */
.L_x_438:
[----:B------:R-:W-:Y:S05]  /*ffd0*/  BSYNC B1 ;  /* 0x0000000000017941 */ /* 0x000fea0003800000 */
.L_x_437:
        /* <DEDUP_REMOVED lines=11> */
.L_x_440:
[----:B------:R-:W-:Y:S05]  /*10090*/  BSYNC B1 ;  /* 0x0000000000017941 */ /* 0x000fea0003800000 */
.L_x_439:
        /* <DEDUP_REMOVED lines=11> */
.L_x_442:
[----:B------:R-:W-:Y:S05]  /*10150*/  BSYNC B1 ;  /* 0x0000000000017941 */ /* 0x000fea0003800000 */
.L_x_441:
        /* <DEDUP_REMOVED lines=11> */
.L_x_444:
[----:B------:R-:W-:Y:S05]  /*10210*/  BSYNC B1 ;  /* 0x0000000000017941 */ /* 0x000fea0003800000 */
.L_x_443:
        /* <DEDUP_REMOVED lines=10> */
.L_x_446:
[----:B------:R-:W-:Y:S05]  /*102c0*/  BSYNC B1 ;  /* 0x0000000000017941 */ /* 0x000fea0003800000 */
.L_x_445:
        /* <DEDUP_REMOVED lines=11> */
.L_x_448:
[----:B------:R-:W-:Y:S05]  /*10380*/  BSYNC B1 ;  /* 0x0000000000017941 */ /* 0x000fea0003800000 */
.L_x_447:
        /* <DEDUP_REMOVED lines=11> */
.L_x_450:
[----:B------:R-:W-:Y:S05]  /*10440*/  BSYNC B1 ;  /* 0x0000000000017941 */ /* 0x000fea0003800000 */
.L_x_449:
        /* <DEDUP_REMOVED lines=11> */
.L_x_452:
[----:B------:R-:W-:Y:S05]  /*10500*/  BSYNC B1 ;  /* 0x0000000000017941 */ /* 0x000fea0003800000 */
.L_x_451:
        /* <DEDUP_REMOVED lines=10> */
.L_x_454:
[----:B------:R-:W-:Y:S05]  /*105b0*/  BSYNC B1 ;  /* 0x0000000000017941 */ /* 0x000fea0003800000 */
.L_x_453:
        /* <DEDUP_REMOVED lines=11> */
.L_x_456:
[----:B------:R-:W-:Y:S05]  /*10670*/  BSYNC B1 ;  /* 0x0000000000017941 */ /* 0x000fea0003800000 */
.L_x_455:
        /* <DEDUP_REMOVED lines=11> */
.L_x_458:
[----:B------:R-:W-:Y:S05]  /*10730*/  BSYNC B1 ;  /* 0x0000000000017941 */ /* 0x000fea0003800000 */
.L_x_457:
        /* <DEDUP_REMOVED lines=11> */
.L_x_460:
[----:B------:R-:W-:Y:S05]  /*107f0*/  BSYNC B1 ;  /* 0x0000000000017941 */ /* 0x000fea0003800000 */
.L_x_459:
        /* <DEDUP_REMOVED lines=10> */
.L_x_462:
[----:B------:R-:W-:Y:S05]  /*108a0*/  BSYNC B1 ;  /* 0x0000000000017941 */ /* 0x000fea0003800000 */
.L_x_461:
        /* <DEDUP_REMOVED lines=11> */
.L_x_464:
[----:B------:R-:W-:Y:S05]  /*10960*/  BSYNC B1 ;  /* 0x0000000000017941 */ /* 0x000fea0003800000 */
.L_x_463:
        /* <DEDUP_REMOVED lines=11> */
.L_x_466:
[----:B------:R-:W-:Y:S05]  /*10a20*/  BSYNC B1 ;  /* 0x0000000000017941 */ /* 0x000fea0003800000 */
.L_x_465:
        /* <DEDUP_REMOVED lines=11> */
.L_x_468:
[----:B------:R-:W-:Y:S05]  /*10ae0*/  BSYNC B1 ;  /* 0x0000000000017941 */ /* 0x000fea0003800000 */
.L_x_467:
        /* <DEDUP_REMOVED lines=10> */
.L_x_470:
[----:B------:R-:W-:Y:S05]  /*10b90*/  BSYNC B1 ;  /* 0x0000000000017941 */ /* 0x000fea0003800000 */
.L_x_469:
        /* <DEDUP_REMOVED lines=11> */
.L_x_472:
[----:B------:R-:W-:Y:S05]  /*10c50*/  BSYNC B1 ;  /* 0x0000000000017941 */ /* 0x000fea0003800000 */
.L_x_471:
        /* <DEDUP_REMOVED lines=11> */
.L_x_474:
[----:B------:R-:W-:Y:S05]  /*10d10*/  BSYNC B1 ;  /* 0x0000000000017941 */ /* 0x000fea0003800000 */
.L_x_473:
        /* <DEDUP_REMOVED lines=11> */
.L_x_476:
[----:B------:R-:W-:Y:S05]  /*10dd0*/  BSYNC B1 ;  /* 0x0000000000017941 */ /* 0x000fea0003800000 */
.L_x_475:
        /* <DEDUP_REMOVED lines=10> */
.L_x_478:
[----:B------:R-:W-:Y:S05]  /*10e80*/  BSYNC B1 ;  /* 0x0000000000017941 */ /* 0x000fea0003800000 */
.L_x_477:
        /* <DEDUP_REMOVED lines=11> */
.L_x_480:
[----:B------:R-:W-:Y:S05]  /*10f40*/  BSYNC B1 ;  /* 0x0000000000017941 */ /* 0x000fea0003800000 */
.L_x_479:
        /* <DEDUP_REMOVED lines=11> */
.L_x_482:
[----:B------:R-:W-:Y:S05]  /*11000*/  BSYNC B1 ;  /* 0x0000000000017941 */ /* 0x000fea0003800000 */
.L_x_481:
        /* <DEDUP_REMOVED lines=11> */
.L_x_484:
[----:B------:R-:W-:Y:S05]  /*110c0*/  BSYNC B1 ;  /* 0x0000000000017941 */ /* 0x000fea0003800000 */
.L_x_483:
        /* <DEDUP_REMOVED lines=10> */
.L_x_486:
[----:B------:R-:W-:Y:S05]  /*11170*/  BSYNC B1 ;  /* 0x0000000000017941 */ /* 0x000fea0003800000 */
.L_x_485:
        /* <DEDUP_REMOVED lines=11> */
.L_x_488:
[----:B------:R-:W-:Y:S05]  /*11230*/  BSYNC B1 ;  /* 0x0000000000017941 */ /* 0x000fea0003800000 */
.L_x_487:
        /* <DEDUP_REMOVED lines=11> */
.L_x_490:
[----:B------:R-:W-:Y:S05]  /*112f0*/  BSYNC B1 ;  /* 0x0000000000017941 */ /* 0x000fea0003800000 */
.L_x_489:
        /* <DEDUP_REMOVED lines=11> */
.L_x_492:
[----:B------:R-:W-:Y:S05]  /*113b0*/  BSYNC B1 ;  /* 0x0000000000017941 */ /* 0x000fea0003800000 */
.L_x_491:
        /* <DEDUP_REMOVED lines=10> */
.L_x_494:
[----:B------:R-:W-:Y:S05]  /*11460*/  BSYNC B1 ;  /* 0x0000000000017941 */ /* 0x000fea0003800000 */
.L_x_493:
        /* <DEDUP_REMOVED lines=11> */
.L_x_496:
[----:B------:R-:W-:Y:S05]  /*11520*/  BSYNC B1 ;  /* 0x0000000000017941 */ /* 0x000fea0003800000 */
.L_x_495:
        /* <DEDUP_REMOVED lines=11> */
.L_x_498:
[----:B------:R-:W-:Y:S05]  /*115e0*/  BSYNC B1 ;  /* 0x0000000000017941 */ /* 0x000fea0003800000 */
.L_x_497:
        /* <DEDUP_REMOVED lines=11> */
.L_x_500:
[----:B------:R-:W-:Y:S05]  /*116a0*/  BSYNC B1 ;  /* 0x0000000000017941 */ /* 0x000fea0003800000 */
.L_x_499:
        /* <DEDUP_REMOVED lines=10> */
.L_x_502:
[----:B------:R-:W-:Y:S05]  /*11750*/  BSYNC B1 ;  /* 0x0000000000017941 */ /* 0x000fea0003800000 */
.L_x_501:
        /* <DEDUP_REMOVED lines=11> */
.L_x_504:
[----:B------:R-:W-:Y:S05]  /*11810*/  BSYNC B1 ;  /* 0x0000000000017941 */ /* 0x000fea0003800000 */
.L_x_503:
        /* <DEDUP_REMOVED lines=11> */
.L_x_506:
[----:B------:R-:W-:Y:S05]  /*118d0*/  BSYNC B1 ;  /* 0x0000000000017941 */ /* 0x000fea0003800000 */
.L_x_505:
        /* <DEDUP_REMOVED lines=11> */
.L_x_508:
[----:B------:R-:W-:Y:S05]  /*11990*/  BSYNC B1 ;  /* 0x0000000000017941 */ /* 0x000fea0003800000 */
.L_x_507:
        /* <DEDUP_REMOVED lines=10> */
.L_x_510:
[----:B------:R-:W-:Y:S05]  /*11a40*/  BSYNC B1 ;  /* 0x0000000000017941 */ /* 0x000fea0003800000 */
.L_x_509:
        /* <DEDUP_REMOVED lines=11> */
.L_x_512:
[----:B------:R-:W-:Y:S05]  /*11b00*/  BSYNC B1 ;  /* 0x0000000000017941 */ /* 0x000fea0003800000 */
.L_x_511:
        /* <DEDUP_REMOVED lines=11> */
.L_x_514:
[----:B------:R-:W-:Y:S05]  /*11bc0*/  BSYNC B1 ;  /* 0x0000000000017941 */ /* 0x000fea0003800000 */
.L_x_513:
        /* <DEDUP_REMOVED lines=11> */
.L_x_516:
[----:B------:R-:W-:Y:S05]  /*11c80*/  BSYNC B1 ;  /* 0x0000000000017941 */ /* 0x000fea0003800000 */
.L_x_515:
        /* <DEDUP_REMOVED lines=10> */
.L_x_518:
[----:B------:R-:W-:Y:S05]  /*11d30*/  BSYNC B1 ;  /* 0x0000000000017941 */ /* 0x000fea0003800000 */
.L_x_517:
        /* <DEDUP_REMOVED lines=11> */
.L_x_520:
[----:B------:R-:W-:Y:S05]  /*11df0*/  BSYNC B1 ;  /* 0x0000000000017941 */ /* 0x000fea0003800000 */
.L_x_519:
        /* <DEDUP_REMOVED lines=11> */
.L_x_522:
[----:B------:R-:W-:Y:S05]  /*11eb0*/  BSYNC B1 ;  /* 0x0000000000017941 */ /* 0x000fea0003800000 */
.L_x_521:
        /* <DEDUP_REMOVED lines=11> */
.L_x_524:
[----:B------:R-:W-:Y:S05]  /*11f70*/  BSYNC B1 ;  /* 0x0000000000017941 */ /* 0x000fea0003800000 */
.L_x_523:
        /* <DEDUP_REMOVED lines=10> */
.L_x_526:
[----:B------:R-:W-:Y:S05]  /*12020*/  BSYNC B1 ;  /* 0x0000000000017941 */ /* 0x000fea0003800000 */
.L_x_525:
        /* <DEDUP_REMOVED lines=11> */
.L_x_528:
[----:B------:R-:W-:Y:S05]  /*120e0*/  BSYNC B1 ;  /* 0x0000000000017941 */ /* 0x000fea0003800000 */
.L_x_527:
        /* <DEDUP_REMOVED lines=11> */
.L_x_530:
[----:B------:R-:W-:Y:S05]  /*121a0*/  BSYNC B1 ;  /* 0x0000000000017941 */ /* 0x000fea0003800000 */
.L_x_529:
        /* <DEDUP_REMOVED lines=11> */
.L_x_532:
[----:B------:R-:W-:Y:S05]  /*12260*/  BSYNC B1 ;  /* 0x0000000000017941 */ /* 0x000fea0003800000 */
.L_x_531:
        /* <DEDUP_REMOVED lines=10> */
.L_x_534:
[----:B------:R-:W-:Y:S05]  /*12310*/  BSYNC B1 ;  /* 0x0000000000017941 */ /* 0x000fea0003800000 */
.L_x_533:
        /* <DEDUP_REMOVED lines=11> */
.L_x_536:
[----:B------:R-:W-:Y:S05]  /*123d0*/  BSYNC B1 ;  /* 0x0000000000017941 */ /* 0x000fea0003800000 */
.L_x_535:
        /* <DEDUP_REMOVED lines=11> */
.L_x_538:
[----:B------:R-:W-:Y:S05]  /*12490*/  BSYNC B1 ;  /* 0x0000000000017941 */ /* 0x000fea0003800000 */
.L_x_537:
        /* <DEDUP_REMOVED lines=11> */
.L_x_540:
[----:B------:R-:W-:Y:S05]  /*12550*/  BSYNC B1 ;  /* 0x0000000000017941 */ /* 0x000fea0003800000 */
.L_x_539:
        /* <DEDUP_REMOVED lines=10> */
.L_x_542:
[----:B------:R-:W-:Y:S05]  /*12600*/  BSYNC B1 ;  /* 0x0000000000017941 */ /* 0x000fea0003800000 */
.L_x_541:
        /* <DEDUP_REMOVED lines=11> */
.L_x_544:
[----:B------:R-:W-:Y:S05]  /*126c0*/  BSYNC B1 ;  /* 0x0000000000017941 */ /* 0x000fea0003800000 */
.L_x_543:
        /* <DEDUP_REMOVED lines=11> */
.L_x_546:
[----:B------:R-:W-:Y:S05]  /*12780*/  BSYNC B1 ;  /* 0x0000000000017941 */ /* 0x000fea0003800000 */
.L_x_545:
        /* <DEDUP_REMOVED lines=11> */
.L_x_548:
[----:B------:R-:W-:Y:S05]  /*12840*/  BSYNC B1 ;  /* 0x0000000000017941 */ /* 0x000fea0003800000 */
.L_x_547:
        /* <DEDUP_REMOVED lines=10> */
.L_x_550:
[----:B------:R-:W-:Y:S05]  /*128f0*/  BSYNC B1 ;  /* 0x0000000000017941 */ /* 0x000fea0003800000 */
.L_x_549:
        /* <DEDUP_REMOVED lines=11> */
.L_x_552:
[----:B------:R-:W-:Y:S05]  /*129b0*/  BSYNC B1 ;  /* 0x0000000000017941 */ /* 0x000fea0003800000 */
.L_x_551:
        /* <DEDUP_REMOVED lines=11> */
.L_x_554:
[----:B------:R-:W-:Y:S05]  /*12a70*/  BSYNC B1 ;  /* 0x0000000000017941 */ /* 0x000fea0003800000 */
.L_x_553:
        /* <DEDUP_REMOVED lines=11> */
.L_x_556:
[----:B------:R-:W-:Y:S05]  /*12b30*/  BSYNC B1 ;  /* 0x0000000000017941 */ /* 0x000fea0003800000 */
.L_x_555:
        /* <DEDUP_REMOVED lines=10> */
.L_x_558:
[----:B------:R-:W-:Y:S05]  /*12be0*/  BSYNC B1 ;  /* 0x0000000000017941 */ /* 0x000fea0003800000 */
.L_x_557:
        /* <DEDUP_REMOVED lines=11> */
.L_x_560:
[----:B------:R-:W-:Y:S05]  /*12ca0*/  BSYNC B1 ;  /* 0x0000000000017941 */ /* 0x000fea0003800000 */
.L_x_559:
        /* <DEDUP_REMOVED lines=11> */
.L_x_562:
[----:B------:R-:W-:Y:S05]  /*12d60*/  BSYNC B1 ;  /* 0x0000000000017941 */ /* 0x000fea0003800000 */
.L_x_561:
        /* <DEDUP_REMOVED lines=11> */
.L_x_564:
[----:B------:R-:W-:Y:S05]  /*12e20*/  BSYNC B1 ;  /* 0x0000000000017941 */ /* 0x000fea0003800000 */
.L_x_563:
        /* <DEDUP_REMOVED lines=10> */
.L_x_566:
[----:B------:R-:W-:Y:S05]  /*12ed0*/  BSYNC B1 ;  /* 0x0000000000017941 */ /* 0x000fea0003800000 */
.L_x_565:
        /* <DEDUP_REMOVED lines=11> */
.L_x_568:
[----:B------:R-:W-:Y:S05]  /*12f90*/  BSYNC B1 ;  /* 0x0000000000017941 */ /* 0x000fea0003800000 */
.L_x_567:
        /* <DEDUP_REMOVED lines=11> */
.L_x_570:
[----:B------:R-:W-:Y:S05]  /*13050*/  BSYNC B1 ;  /* 0x0000000000017941 */ /* 0x000fea0003800000 */
.L_x_569:
        /* <DEDUP_REMOVED lines=11> */
.L_x_572:
[----:B------:R-:W-:Y:S05]  /*13110*/  BSYNC B1 ;  /* 0x0000000000017941 */ /* 0x000fea0003800000 */
.L_x_571:
        /* <DEDUP_REMOVED lines=10> */
.L_x_574:
[----:B------:R-:W-:Y:S05]  /*131c0*/  BSYNC B1 ;  /* 0x0000000000017941 */ /* 0x000fea0003800000 */
.L_x_573:
        /* <DEDUP_REMOVED lines=11> */
.L_x_576:
[----:B------:R-:W-:Y:S05]  /*13280*/  BSYNC B1 ;  /* 0x0000000000017941 */ /* 0x000fea0003800000 */
.L_x_575:
        /* <DEDUP_REMOVED lines=10> */
.L_x_578:
[----:B------:R-:W-:Y:S05]  /*13330*/  BSYNC B1 ;  /* 0x0000000000017941 */ /* 0x000fea0003800000 */
.L_x_577:
[----:B------:R-:W2:Y:S01]  /*13340*/  LDL.LU R223, [R1+0x2d4] ;  /* 0x0002d40001df7983 */ /* 0x000ea20000300800 */
[----:B-----5:R-:W-:Y:S01]  /*13350*/  HADD2.F32 R222, -RZ, R219.H0_H0 ;  /* 0x200000dbffde7230 */ /* 0x020fe20000004100 */
        /* <DEDUP_REMOVED lines=8> */
.L_x_580:
[----:B------:R-:W-:Y:S05]  /*133e0*/  BSYNC B1 ;  /* 0x0000000000017941 */ /* 0x000fea0003800000 */
.L_x_579:
[----:B------:R-:W3:Y:S01]  /*133f0*/  LDL.LU R223, [R1+0x2d8] ;  /* 0x0002d80001df7983 */ /* 0x000ee20000300800 */
[----:B--2--5:R-:W-:Y:S01]  /*13400*/  HADD2.F32 R222, -RZ, R219.H0_H0 ;  /* 0x200000dbffde7230 */ /* 0x024fe20000004100 */
        /* <DEDUP_REMOVED lines=8> */
.L_x_582:
[----:B------:R-:W-:Y:S05]  /*13490*/  BSYNC B1 ;  /* 0x0000000000017941 */ /* 0x000fea0003800000 */
.L_x_581:
[----:B------:R-:W4:Y:S01]  /*134a0*/  LDL.LU R223, [R1+0x2dc] ;  /* 0x0002dc0001df7983 */ /* 0x000f220000300800 */
[----:B--2--5:R-:W-:Y:S01]  /*134b0*/  HADD2.F32 R222, -RZ, R219.H0_H0 ;  /* 0x200000dbffde7230 */ /* 0x024fe20000004100 */
[----:B------:R-:W-:Y:S01]  /*134c0*/  ISETP.GT.AND P5, PT, R0, 0x100, P3 ;  /* 0x000001000000780c */ /* 0x000fe20001fa4270 */
[----:B------:R-:W-:Y:S03]  /*134d0*/  BSSY B1, `(.L_x_583) ;  /* 0x0000007000017945 */ /* 0x000fe60003800000 */
[----:B------:R-:W-:-:S04]  /*134e0*/  FMUL R222, R222, R16 ;  /* 0x00000010dede7220 */ /* 0x000fc80000400000 */
[----:B----4-:R-:W-:-:S05]  /*134f0*/  FFMA R222, R223, R2, R222 ;  /* 0x00000002dfde7223 */ /* 0x010fca00000000de */
[----:B------:R-:W-:-:S05]  /*13500*/  F2FP.F16.F32.PACK_AB R222, RZ, R222 ;  /* 0x000000deffde723e */ /* 0x000fca00000000ff */
[----:B------:R2:W-:Y:S01]  /*13510*/  @P4 STG.E.U16 desc[UR36][R216.64+0x152], R222 ;  /* 0x000152ded8004986 */ /* 0x0005e2000c101524 */
[----:B------:R-:W-:Y:S05]  /*13520*/  @!P5 BRA `(.L_x_584) ;  /* 0x000000000004d947 */ /* 0x000fea0003800000 */
[----:B------:R4:W5:Y:S02]  /*13530*/  LDG.E.LTC128B.U16 R219, desc[UR36][R10.64+0x160] ;  /* 0x000160240adb7981 */ /* 0x000964000c1e1520 */
.L_x_584:
[----:B------:R-:W-:Y:S05]  /*13540*/  BSYNC B1 ;  /* 0x0000000000017941 */ /* 0x000fea0003800000 */
.L_x_583:
        /* <DEDUP_REMOVED lines=10> */
.L_x_586:
[----:B------:R-:W-:Y:S05]  /*135f0*/  BSYNC B1 ;  /* 0x0000000000017941 */ /* 0x000fea0003800000 */
.L_x_585:
        /* <DEDUP_REMOVED lines=10> */
.L_x_588:
[----:B------:R-:W-:Y:S05]  /*136a0*/  BSYNC B1 ;  /* 0x0000000000017941 */ /* 0x000fea0003800000 */
.L_x_587:
        /* <DEDUP_REMOVED lines=10> */
.L_x_590:
[----:B------:R-:W-:Y:S05]  /*13750*/  BSYNC B1 ;  /* 0x0000000000017941 */ /* 0x000fea0003800000 */
.L_x_589:
        /* <DEDUP_REMOVED lines=10> */
.L_x_592:
[----:B------:R-:W-:Y:S05]  /*13800*/  BSYNC B1 ;  /* 0x0000000000017941 */ /* 0x000fea0003800000 */
.L_x_591:
        /* <DEDUP_REMOVED lines=10> */
.L_x_594:
[----:B------:R-:W-:Y:S05]  /*138b0*/  BSYNC B1 ;  /* 0x0000000000017941 */ /* 0x000fea0003800000 */
.L_x_593:
        /* <DEDUP_REMOVED lines=10> */
.L_x_596:
[----:B------:R-:W-:Y:S05]  /*13960*/  BSYNC B1 ;  /* 0x0000000000017941 */ /* 0x000fea0003800000 */
.L_x_595:
        /* <DEDUP_REMOVED lines=10> */
.L_x_598:
[----:B------:R-:W-:Y:S05]  /*13a10*/  BSYNC B1 ;  /* 0x0000000000017941 */ /* 0x000fea0003800000 */
.L_x_597:
[----:B------:R-:W4:Y:S01]  /*13a20*/  LDL.LU R223, [R1+0x2fc] ;  /* 0x0002fc0001df7983 */ /* 0x000f220000300800 */
[----:B--2--5:R-:W-:Y:S01]  /*13a30*/  HADD2.F32 R222, -RZ, R219.H0_H0 ;  /* 0x200000dbffde7230 */ /* 0x024fe20000004100 */
[----:B------:R-:W-:Y:S01]  /*13a40*/  ISETP.GT.AND P3, PT, R3, 0xc0, PT ;  /* 0x000000c00300780c */ /* 0x000fe20003f64270 */
[----:B------:R-:W-:Y:S01]  /*13a50*/  BSSY B1, `(.L_x_599) ;  /* 0x000000e000017945 */ /* 0x000fe20003800000 */
[----:B------:R-:W-:Y:S02]  /*13a60*/  LOP3.LUT R17, R17, 0xfffffffe, RZ, 0xc0, !PT ;  /* 0xfffffffe11117812 */ /* 0x000fe400078ec0ff */
[----:B------:R-:W-:Y:S01]  /*13a70*/  FMUL R222, R222, R16 ;  /* 0x00000010dede7220 */ /* 0x000fe20000400000 */
[----:B------:R-:W-:-:S08]  /*13a80*/  ISETP.GT.AND P1, PT, R0, RZ, P3 ;  /* 0x000000ff0000720c */ /* 0x000fd00001f24270 */
[----:B------:R-:W-:Y:S01]  /*13a90*/  @P3 LOP3.LUT R17, R17, 0x1, RZ, 0xfc, !PT ;  /* 0x0000000111113812 */ /* 0x000fe200078efcff */
[----:B----4-:R-:W-:Y:S01]  /*13aa0*/  FFMA R222, R223, R2, R222 ;  /* 0x00000002dfde7223 */ /* 0x010fe200000000de */
[----:B------:R-:W-:-:S04]  /*13ab0*/  @P0 IMAD.MOV.U32 R223, RZ, RZ, R217 ;  /* 0x000000ffffdf0224 */ /* 0x000fc800078e00d9 */
[----:B------:R-:W-:-:S04]  /*13ac0*/  F2FP.F16.F32.PACK_AB R222, RZ, R222 ;  /* 0x000000deffde723e */ /* 0x000fc800000000ff */
[----:B------:R-:W-:Y:S01]  /*13ad0*/  PRMT R224, R222, 0x7610, R224 ;  /* 0x00007610dee07816 */ /* 0x000fe200000000e0 */
[--C-:B------:R-:W-:Y:S01]  /*13ae0*/  @P0 IMAD.MOV.U32 R222, RZ, RZ, R216.reuse ;  /* 0x000000ffffde0224 */ /* 0x100fe200078e00d8 */
[----:B------:R-:W-:-:S04]  /*13af0*/  PRMT R216, R219, 0x7610, R216 ;  /* 0x00007610dbd87816 */ /* 0x000fc800000000d8 */
[----:B------:R2:W-:Y:S01]  /*13b00*/  @P0 STG.E.U16 desc[UR36][R222.64+0x172], R224 ;  /* 0x000172e0de000986 */ /* 0x0005e2000c101524 */
[----:B------:R-:W-:Y:S05]  /*13b10*/  @!P1 BRA `(.L_x_600) ;  /* 0x0000000000049947 */ /* 0x000fea0003800000 */
[----:B------:R4:W5:Y:S02]  /*13b20*/  LDG.E.LTC128B.U16 R216, desc[UR36][R20.64+0x180] ;  /* 0x0001802414d87981 */ /* 0x000964000c1e1520 */
.L_x_600:
[----:B------:R-:W-:Y:S05]  /*13b30*/  BSYNC B1 ;  /* 0x0000000000017941 */ /* 0x000fea0003800000 */
.L_x_599:
[----:B------:R-:W3:Y:S01]  /*13b40*/  LDL.LU R219, [R1] ;  /* 0x0000000001db7983 */ /* 0x000ee20000300800 */
[----:B-----5:R-:W-:Y:S01]  /*13b50*/  HADD2.F32 R217, -RZ, R216.H0_H0 ;  /* 0x200000d8ffd97230 */ /* 0x020fe20000004100 */
        /* <DEDUP_REMOVED lines=11> */
.L_x_602:
[----:B------:R-:W-:Y:S05]  /*13c10*/  BSYNC B1 ;  /* 0x0000000000017941 */ /* 0x000fea0003800000 */
.L_x_601:
[----:B------:R-:W2:Y:S01]  /*13c20*/  LDL.LU R219, [R1+0x4] ;  /* 0x0000040001db7983 */ /* 0x000ea20000300800 */
[----:B---3-5:R-:W-:Y:S01]  /*13c30*/  HADD2.F32 R217, -RZ, R216.H0_H0 ;  /* 0x200000d8ffd97230 */ /* 0x028fe20000004100 */
        /* <DEDUP_REMOVED lines=8> */
.L_x_604:
[----:B------:R-:W-:Y:S05]  /*13cc0*/  BSYNC B1 ;  /* 0x0000000000017941 */ /* 0x000fea0003800000 */
.L_x_603:
        /* <DEDUP_REMOVED lines=10> */
.L_x_606:
[----:B------:R-:W-:Y:S05]  /*13d70*/  BSYNC B1 ;  /* 0x0000000000017941 */ /* 0x000fea0003800000 */
.L_x_605:
[----:B------:R-:W3:Y:S01]  /*13d80*/  LDL.LU R219, [R1+0xc] ;  /* 0x00000c0001db7983 */ /* 0x000ee20000300800 */
[----:B--2--5:R-:W-:Y:S01]  /*13d90*/  HADD2.F32 R217, -RZ, R216.H0_H0 ;  /* 0x200000d8ffd97230 */ /* 0x024fe20000004100 */
        /* <DEDUP_REMOVED lines=11> */
.L_x_608:
[----:B------:R-:W-:Y:S05]  /*13e50*/  BSYNC B1 ;  /* 0x0000000000017941 */ /* 0x000fea0003800000 */
.L_x_607:
        /* <DEDUP_REMOVED lines=13> */
.L_x_610:
[----:B------:R-:W-:Y:S05]  /*13f30*/  BSYNC B1 ;  /* 0x0000000000017941 */ /* 0x000fea0003800000 */
.L_x_609:
        /* <DEDUP_REMOVED lines=10> */
.L_x_612:
[----:B------:R-:W-:Y:S05]  /*13fe0*/  BSYNC B1 ;  /* 0x0000000000017941 */ /* 0x000fea0003800000 */
.L_x_611:
        /* <DEDUP_REMOVED lines=10> */
.L_x_614:
[----:B------:R-:W-:Y:S05]  /*14090*/  BSYNC B1 ;  /* 0x0000000000017941 */ /* 0x000fea0003800000 */
.L_x_613:
        /* <DEDUP_REMOVED lines=13> */
.L_x_616:
[----:B------:R-:W-:Y:S05]  /*14170*/  BSYNC B1 ;  /* 0x0000000000017941 */ /* 0x000fea0003800000 */
.L_x_615:
[----:B------:R-:W4:Y:S01]  /*14180*/  LDL.LU R219, [R1+0x20] ;  /* 0x0000200001db7983 */ /* 0x000f220000300800 */
[----:B--2--5:R-:W-:Y:S01]  /*14190*/  HADD2.F32 R217, -RZ, R216.H0_H0 ;  /* 0x200000d8ffd97230 */ /* 0x024fe20000004100 */
[----:B------:R-:W-:Y:S01]  /*141a0*/  ISETP.GT.AND P1, PT, R3, 0xd1, PT ;  /* 0x000000d10300780c */ /* 0x000fe20003f24270 */
[----:B------:R-:W-:Y:S01]  /*141b0*/  BSSY B1, `(.L_x_617) ;  /* 0x000000a000017945 */ /* 0x000fe20003800000 */
[----:B------:R-:W-:Y:S02]  /*141c0*/  LOP3.LUT R17, R17, 0xffffffbf, RZ, 0xc0, !PT ;  /* 0xffffffbf11117812 */ /* 0x000fe400078ec0ff */
[----:B------:R-:W-:-:S09]  /*141d0*/  FMUL R217, R217, R16 ;  /* 0x00000010d9d97220 */ /* 0x000fd20000400000 */
[----:B------:R-:W-:Y:S01]  /*141e0*/  @P1 LOP3.LUT R17, R17, 0x40, RZ, 0xfc, !PT ;  /* 0x0000004011111812 */ /* 0x000fe200078efcff */
[----:B----4-:R-:W-:-:S05]  /*141f0*/  FFMA R217, R219, R2, R217 ;  /* 0x00000002dbd97223 */ /* 0x010fca00000000d9 */
[----:B------:R-:W-:-:S05]  /*14200*/  F2FP.F16.F32.PACK_AB R217, RZ, R217 ;  /* 0x000000d9ffd9723e */ /* 0x000fca00000000ff */
[----:B------:R2:W-:Y:S01]  /*14210*/  @P0 STG.E.U16 desc[UR36][R4.64+0x1a0], R217 ;  /* 0x0001a0d904000986 */ /* 0x0005e2000c101524 */
[----:B------:R-:W-:-:S13]  /*14220*/  ISETP.GT.AND P0, PT, R0, RZ, P1 ;  /* 0x000000ff0000720c */ /* 0x000fda0000f04270 */
[----:B--2---:R-:W-:Y:S05]  /*14230*/  @!P0 BRA `(.L_x_618) ;  /* 0x0000000000048947 */ /* 0x004fea0003800000 */
[----:B------:R2:W5:Y:S02]  /*14240*/  LDG.E.LTC128B.U16 R216, desc[UR36][R20.64+0x1a2] ;  /* 0x0001a22414d87981 */ /* 0x000564000c1e1520 */
.L_x_618:
[----:B------:R-:W-:Y:S05]  /*14250*/  BSYNC B1 ;  /* 0x0000000000017941 */ /* 0x000fea0003800000 */
.L_x_617:
[----:B------:R-:W4:Y:S01]  /*14260*/  LDL.LU R219, [R1+0x24] ;  /* 0x0000240001db7983 */ /* 0x000f220000300800 */
[----:B-----5:R-:W-:Y:S01]  /*14270*/  HADD2.F32 R217, -RZ, R216.H0_H0 ;  /* 0x200000d8ffd97230 */ /* 0x020fe20000004100 */
[----:B------:R-:W-:Y:S04]  /*14280*/  BSSY B1, `(.L_x_619) ;  /* 0x0000008000017945 */ /* 0x000fe80003800000 */
[----:B------:R-:W-:-:S04]  /*14290*/  FMUL R217, R217, R16 ;  /* 0x00000010d9d97220 */ /* 0x000fc80000400000 */
[----:B----4-:R-:W-:-:S05]  /*142a0*/  FFMA R217, R219, R2, R217 ;  /* 0x00000002dbd97223 */ /* 0x010fca00000000d9 */
[----:B------:R-:W-:-:S05]  /*142b0*/  F2FP.F16.F32.PACK_AB R217, RZ, R217 ;  /* 0x000000d9ffd9723e */ /* 0x000fca00000000ff */
[----:B------:R4:W-:Y:S01]  /*142c0*/  @P0 STG.E.U16 desc[UR36][R4.64+0x1a2], R217 ;  /* 0x0001a2d904000986 */ /* 0x0009e2000c101524 */
[----:B------:R-:W-:-:S13]  /*142d0*/  ISETP.GT.AND P0, PT, R0, 0x8, P2 ;  /* 0x000000080000780c */ /* 0x000fda0001704270 */
[----:B----4-:R-:W-:Y:S05]  /*142e0*/  @!P0 BRA `(.L_x_620) ;  /* 0x0000000000048947 */ /* 0x010fea0003800000 */
[----:B------:R4:W5:Y:S02]  /*142f0*/  LDG.E.LTC128B.U16 R216, desc[UR36][R18.64+0x1a0] ;  /* 0x0001a02412d87981 */ /* 0x000964000c1e1520 */
.L_x_620:
[----:B------:R-:W-:Y:S05]  /*14300*/  BSYNC B1 ;  /* 0x0000000000017941 */ /* 0x000fea0003800000 */
.L_x_619:
[----:B------:R-:W2:Y:S01]  /*14310*/  LDL.LU R222, [R1+0x28] ;  /* 0x0000280001de7983 */ /* 0x000ea20000300800 */
[----:B-----5:R-:W-:Y:S01]  /*14320*/  HADD2.F32 R217, -RZ, R216.H0_H0 ;  /* 0x200000d8ffd97230 */ /* 0x020fe20000004100 */
[----:B------:R-:W-:Y:S01]  /*14330*/  BSSY B1, `(.L_x_621) ;  /* 0x0000009000017945 */ /* 0x000fe20003800000 */
[----:B------:R-:W-:-:S03]  /*14340*/  PRMT R219, R216, 0x7610, R219 ;  /* 0x00007610d8db7816 */ /* 0x000fc600000000db */
[----:B------:R-:W-:-:S04]  /*14350*/  FMUL R217, R217, R16 ;  /* 0x00000010d9d97220 */ /* 0x000fc80000400000 */
[----:B--2---:R-:W-:-:S05]  /*14360*/  FFMA R217, R222, R2, R217 ;  /* 0x00000002ded97223 */ /* 0x004fca00000000d9 */
[----:B------:R-:W-:-:S05]  /*14370*/  F2FP.F16.F32.PACK_AB R217, RZ, R217 ;  /* 0x000000d9ffd9723e */ /* 0x000fca00000000ff */
[----:B------:R2:W-:Y:S01]  /*14380*/  @P0 STG.E.U16 desc[UR36][R6.64+0x1a0], R217 ;  /* 0x0001a0d906000986 */ /* 0x0005e2000c101524 */
[----:B------:R-:W-:-:S13]  /*14390*/  ISETP.GT.AND P0, PT, R0, 0x8, P1 ;  /* 0x000000080000780c */ /* 0x000fda0000f04270 */
[----:B--2---:R-:W-:Y:S05]  /*143a0*/  @!P0 BRA `(.L_x_622) ;  /* 0x0000000000048947 */ /* 0x004fea0003800000 */
[----:B------:R2:W5:Y:S02]  /*143b0*/  LDG.E.LTC128B.U16 R219, desc[UR36][R18.64+0x1a2] ;  /* 0x0001a22412db7981 */ /* 0x000564000c1e1520 */
.L_x_622:
[----:B------:R-:W-:Y:S05]  /*143c0*/  BSYNC B1 ;  /* 0x0000000000017941 */ /* 0x000fea0003800000 */
.L_x_621:
        /* <DEDUP_REMOVED lines=10> */
[----:B------:R-:W-:-:S05]  /*14470*/  IADD3 R222, P0, R228, R220, RZ ;  /* 0x000000dce4de7210 */ /* 0x000fca0007f1e0ff */
[----:B------:R-:W-:Y:S01]  /*14480*/  IMAD.X R223, R226, 0x1, R221, P0 ;  /* 0x00000001e2df7824 */ /* 0x000fe200000e06dd */
[----:B---3--:R-:W-:-:S05]  /*14490*/  IADD3 R216, P0, R228, R22, RZ ;  /* 0x00000016e4d87210 */ /* 0x008fca0007f1e0ff */
[----:B------:R-:W-:Y:S01]  /*144a0*/  IMAD.X R217, R226, 0x1, R23, P0 ;  /* 0x00000001e2d97824 */ /* 0x000fe200000e0617 */
[----:B------:R-:W-:-:S13]  /*144b0*/  ISETP.GT.AND P0, PT, R0, RZ, P2 ;  /* 0x000000ff0000720c */ /* 0x000fda0001704270 */
[----:B------:R-:W-:Y:S05]  /*144c0*/  @!P0 BRA `(.L_x_624) ;  /* 0x0000000000048947 */ /* 0x000fea0003800000 */
[----:B------:R3:W5:Y:S02]  /*144d0*/  LDG.E.LTC128B.U16 R219, desc[UR36][R20.64+0x1b0] ;  /* 0x0001b02414db7981 */ /* 0x000764000c1e1520 */
.L_x_624:
[----:B------:R-:W-:Y:S05]  /*144e0*/  BSYNC B1 ;  /* 0x0000000000017941 */ /* 0x000fea0003800000 */
.L_x_623:
        /* <DEDUP_REMOVED lines=13> */
.L_x_626:
[----:B------:R-:W-:Y:S05]  /*145c0*/  BSYNC B1 ;  /* 0x0000000000017941 */ /* 0x000fea0003800000 */
.L_x_625:
        /* <DEDUP_REMOVED lines=10> */
.L_x_628:
[----:B------:R-:W-:Y:S05]  /*14670*/  BSYNC B1 ;  /* 0x0000000000017941 */ /* 0x000fea0003800000 */
.L_x_627:
        /* <DEDUP_REMOVED lines=10> */
.L_x_630:
[----:B------:R-:W-:Y:S05]  /*14720*/  BSYNC B1 ;  /* 0x0000000000017941 */ /* 0x000fea0003800000 */
.L_x_629:
        /* <DEDUP_REMOVED lines=13> */
.L_x_632:
[----:B------:R-:W-:Y:S05]  /*14800*/  BSYNC B1 ;  /* 0x0000000000017941 */ /* 0x000fea0003800000 */
.L_x_631:
        /* <DEDUP_REMOVED lines=13> */
.L_x_634:
[----:B------:R-:W-:Y:S05]  /*148e0*/  BSYNC B1 ;  /* 0x0000000000017941 */ /* 0x000fea0003800000 */
.L_x_633:
        /* <DEDUP_REMOVED lines=10> */
.L_x_636:
[----:B------:R-:W-:Y:S05]  /*14990*/  BSYNC B1 ;  /* 0x0000000000017941 */ /* 0x000fea0003800000 */
.L_x_635:
        /* <DEDUP_REMOVED lines=10> */
.L_x_638:
[----:B------:R-:W-:Y:S05]  /*14a40*/  BSYNC B1 ;  /* 0x0000000000017941 */ /* 0x000fea0003800000 */
.L_x_637:
        /* <DEDUP_REMOVED lines=13> */
.L_x_640:
[----:B------:R-:W-:Y:S05]  /*14b20*/  BSYNC B1 ;  /* 0x0000000000017941 */ /* 0x000fea0003800000 */
.L_x_639:
        /* <DEDUP_REMOVED lines=13> */
.L_x_642:
[----:B------:R-:W-:Y:S05]  /*14c00*/  BSYNC B1 ;  /* 0x0000000000017941 */ /* 0x000fea0003800000 */
.L_x_641:
        /* <DEDUP_REMOVED lines=10> */
.L_x_644:
[----:B------:R-:W-:Y:S05]  /*14cb0*/  BSYNC B1 ;  /* 0x0000000000017941 */ /* 0x000fea0003800000 */
.L_x_643:
        /* <DEDUP_REMOVED lines=10> */
.L_x_646:
[----:B------:R-:W-:Y:S05]  /*14d60*/  BSYNC B1 ;  /* 0x0000000000017941 */ /* 0x000fea0003800000 */
.L_x_645:
        /* <DEDUP_REMOVED lines=13> */
.L_x_648:
[----:B------:R-:W-:Y:S05]  /*14e40*/  BSYNC B1 ;  /* 0x0000000000017941 */ /* 0x000fea0003800000 */
.L_x_647:
        /* <DEDUP_REMOVED lines=13> */
.L_x_650:
[----:B------:R-:W-:Y:S05]  /*14f20*/  BSYNC B1 ;  /* 0x0000000000017941 */ /* 0x000fea0003800000 */
.L_x_649:
        /* <DEDUP_REMOVED lines=10> */
.L_x_652:
[----:B------:R-:W-:Y:S05]  /*14fd0*/  BSYNC B1 ;  /* 0x0000000000017941 */ /* 0x000fea0003800000 */
.L_x_651:
        /* <DEDUP_REMOVED lines=10> */
.L_x_654:
[----:B------:R-:W-:Y:S05]  /*15080*/  BSYNC B1 ;  /* 0x0000000000017941 */ /* 0x000fea0003800000 */
.L_x_653:
        /* <DEDUP_REMOVED lines=13> */
.L_x_656:
[----:B------:R-:W-:Y:S05]  /*15160*/  BSYNC B1 ;  /* 0x0000000000017941 */ /* 0x000fea0003800000 */
.L_x_655:
        /* <DEDUP_REMOVED lines=13> */
.L_x_658:
[----:B------:R-:W-:Y:S05]  /*15240*/  BSYNC B1 ;  /* 0x0000000000017941 */ /* 0x000fea0003800000 */
.L_x_657:
        /* <DEDUP_REMOVED lines=10> */
.L_x_660:
[----:B------:R-:W-:Y:S05]  /*152f0*/  BSYNC B1 ;  /* 0x0000000000017941 */ /* 0x000fea0003800000 */
.L_x_659:
        /* <DEDUP_REMOVED lines=10> */
.L_x_662:
[----:B------:R-:W-:Y:S05]  /*153a0*/  BSYNC B1 ;  /* 0x0000000000017941 */ /* 0x000fea0003800000 */
.L_x_661:
        /* <DEDUP_REMOVED lines=13> */
.L_x_664:
[----:B------:R-:W-:Y:S05]  /*15480*/  BSYNC B1 ;  /* 0x0000000000017941 */ /* 0x000fea0003800000 */
.L_x_663:
        /* <DEDUP_REMOVED lines=13> */
.L_x_666:
[----:B------:R-:W-:Y:S05]  /*15560*/  BSYNC B1 ;  /* 0x0000000000017941 */ /* 0x000fea0003800000 */
.L_x_665:
        /* <DEDUP_REMOVED lines=10> */
.L_x_668:
[----:B------:R-:W-:Y:S05]  /*15610*/  BSYNC B1 ;  /* 0x0000000000017941 */ /* 0x000fea0003800000 */
.L_x_667:
        /* <DEDUP_REMOVED lines=10> */
.L_x_670:
[----:B------:R-:W-:Y:S05]  /*156c0*/  BSYNC B1 ;  /* 0x0000000000017941 */ /* 0x000fea0003800000 */
.L_x_669:
        /* <DEDUP_REMOVED lines=13> */
.L_x_672:
[----:B------:R-:W-:Y:S05]  /*157a0*/  BSYNC B1 ;  /* 0x0000000000017941 */ /* 0x000fea0003800000 */
.L_x_671:
        /* <DEDUP_REMOVED lines=13> */
.L_x_674:
[----:B------:R-:W-:Y:S05]  /*15880*/  BSYNC B1 ;  /* 0x0000000000017941 */ /* 0x000fea0003800000 */
.L_x_673:
        /* <DEDUP_REMOVED lines=10> */
.L_x_676:
[----:B------:R-:W-:Y:S05]  /*15930*/  BSYNC B1 ;  /* 0x0000000000017941 */ /* 0x000fea0003800000 */
.L_x_675:
        /* <DEDUP_REMOVED lines=10> */
.L_x_678:
[----:B------:R-:W-:Y:S05]  /*159e0*/  BSYNC B1 ;  /* 0x0000000000017941 */ /* 0x000fea0003800000 */
.L_x_677:
        /* <DEDUP_REMOVED lines=13> */
.L_x_680:
[----:B------:R-:W-:Y:S05]  /*15ac0*/  BSYNC B1 ;  /* 0x0000000000017941 */ /* 0x000fea0003800000 */
.L_x_679:
        /* <DEDUP_REMOVED lines=13> */
.L_x_682:
[----:B------:R-:W-:Y:S05]  /*15ba0*/  BSYNC B1 ;  /* 0x0000000000017941 */ /* 0x000fea0003800000 */
.L_x_681:
        /* <DEDUP_REMOVED lines=10> */
.L_x_684:
[----:B------:R-:W-:Y:S05]  /*15c50*/  BSYNC B1 ;  /* 0x0000000000017941 */ /* 0x000fea0003800000 */
.L_x_683:
        /* <DEDUP_REMOVED lines=10> */
.L_x_686:
[----:B------:R-:W-:Y:S05]  /*15d00*/  BSYNC B1 ;  /* 0x0000000000017941 */ /* 0x000fea0003800000 */
.L_x_685:
        /* <DEDUP_REMOVED lines=13> */
.L_x_688:
[----:B------:R-:W-:Y:S05]  /*15de0*/  BSYNC B1 ;  /* 0x0000000000017941 */ /* 0x000fea0003800000 */
.L_x_687:
        /* <DEDUP_REMOVED lines=13> */
.L_x_690:
[----:B------:R-:W-:Y:S05]  /*15ec0*/  BSYNC B1 ;  /* 0x0000000000017941 */ /* 0x000fea0003800000 */
.L_x_689:
        /* <DEDUP_REMOVED lines=10> */
.L_x_692:
[----:B------:R-:W-:Y:S05]  /*15f70*/  BSYNC B1 ;  /* 0x0000000000017941 */ /* 0x000fea0003800000 */
.L_x_691:
        /* <DEDUP_REMOVED lines=10> */
.L_x_694:
[----:B------:R-:W-:Y:S05]  /*16020*/  BSYNC B1 ;  /* 0x0000000000017941 */ /* 0x000fea0003800000 */
.L_x_693:
        /* <DEDUP_REMOVED lines=13> */
.L_x_696:
[----:B------:R-:W-:Y:S05]  /*16100*/  BSYNC B1 ;  /* 0x0000000000017941 */ /* 0x000fea0003800000 */
.L_x_695:
        /* <DEDUP_REMOVED lines=13> */
.L_x_698:
[----:B------:R-:W-:Y:S05]  /*161e0*/  BSYNC B1 ;  /* 0x0000000000017941 */ /* 0x000fea0003800000 */
.L_x_697:
        /* <DEDUP_REMOVED lines=10> */
.L_x_700:
[----:B------:R-:W-:Y:S05]  /*16290*/  BSYNC B1 ;  /* 0x0000000000017941 */ /* 0x000fea0003800000 */
.L_x_699:
        /* <DEDUP_REMOVED lines=10> */
.L_x_702:
[----:B------:R-:W-:Y:S05]  /*16340*/  BSYNC B1 ;  /* 0x0000000000017941 */ /* 0x000fea0003800000 */
.L_x_701:
        /* <DEDUP_REMOVED lines=13> */
.L_x_704:
[----:B------:R-:W-:Y:S05]  /*16420*/  BSYNC B1 ;  /* 0x0000000000017941 */ /* 0x000fea0003800000 */
.L_x_703:
        /* <DEDUP_REMOVED lines=13> */
.L_x_706:
[----:B------:R-:W-:Y:S05]  /*16500*/  BSYNC B1 ;  /* 0x0000000000017941 */ /* 0x000fea0003800000 */
.L_x_705:
        /* <DEDUP_REMOVED lines=10> */
.L_x_708:
[----:B------:R-:W-:Y:S05]  /*165b0*/  BSYNC B1 ;  /* 0x0000000000017941 */ /* 0x000fea0003800000 */
.L_x_707:
        /* <DEDUP_REMOVED lines=10> */
.L_x_710:
[----:B------:R-:W-:Y:S05]  /*16660*/  BSYNC B1 ;  /* 0x0000000000017941 */ /* 0x000fea0003800000 */
.L_x_709:
        /* <DEDUP_REMOVED lines=13> */
.L_x_712:
[----:B------:R-:W-:Y:S05]  /*16740*/  BSYNC B1 ;  /* 0x0000000000017941 */ /* 0x000fea0003800000 */
.L_x_711:
        /* <DEDUP_REMOVED lines=13> */
.L_x_714:
[----:B------:R-:W-:Y:S05]  /*16820*/  BSYNC B1 ;  /* 0x0000000000017941 */ /* 0x000fea0003800000 */
.L_x_713:
        /* <DEDUP_REMOVED lines=10> */
.L_x_716:
[----:B------:R-:W-:Y:S05]  /*168d0*/  BSYNC B1 ;  /* 0x0000000000017941 */ /* 0x000fea0003800000 */
.L_x_715:
        /* <DEDUP_REMOVED lines=10> */
.L_x_718:
[----:B------:R-:W-:Y:S05]  /*16980*/  BSYNC B1 ;  /* 0x0000000000017941 */ /* 0x000fea0003800000 */
.L_x_717:
        /* <DEDUP_REMOVED lines=13> */
.L_x_720:
[----:B------:R-:W-:Y:S05]  /*16a60*/  BSYNC B1 ;  /* 0x0000000000017941 */ /* 0x000fea0003800000 */
.L_x_719:
        /* <DEDUP_REMOVED lines=13> */
.L_x_722:
[----:B------:R-:W-:Y:S05]  /*16b40*/  BSYNC B1 ;  /* 0x0000000000017941 */ /* 0x000fea0003800000 */
.L_x_721:
        /* <DEDUP_REMOVED lines=10> */
.L_x_724:
[----:B------:R-:W-:Y:S05]  /*16bf0*/  BSYNC B1 ;  /* 0x0000000000017941 */ /* 0x000fea0003800000 */
.L_x_723:
        /* <DEDUP_REMOVED lines=10> */
.L_x_726:
[----:B------:R-:W-:Y:S05]  /*16ca0*/  BSYNC B1 ;  /* 0x0000000000017941 */ /* 0x000fea0003800000 */
.L_x_725:
        /* <DEDUP_REMOVED lines=13> */
.L_x_728:
[----:B------:R-:W-:Y:S05]  /*16d80*/  BSYNC B1 ;  /* 0x0000000000017941 */ /* 0x000fea0003800000 */
.L_x_727:
        /* <DEDUP_REMOVED lines=13> */
.L_x_730:
[----:B------:R-:W-:Y:S05]  /*16e60*/  BSYNC B1 ;  /* 0x0000000000017941 */ /* 0x000fea0003800000 */
.L_x_729:
        /* <DEDUP_REMOVED lines=10> */
.L_x_732:
[----:B------:R-:W-:Y:S05]  /*16f10*/  BSYNC B1 ;  /* 0x0000000000017941 */ /* 0x000fea0003800000 */
.L_x_731:
        /* <DEDUP_REMOVED lines=10> */
.L_x_734:
[----:B------:R-:W-:Y:S05]  /*16fc0*/  BSYNC B1 ;  /* 0x0000000000017941 */ /* 0x000fea0003800000 */
.L_x_733:
        /* <DEDUP_REMOVED lines=13> */
.L_x_736:
[----:B------:R-:W-:Y:S05]  /*170a0*/  BSYNC B1 ;  /* 0x0000000000017941 */ /* 0x000fea0003800000 */
.L_x_735:
        /* <DEDUP_REMOVED lines=13> */
.L_x_738:
[----:B------:R-:W-:Y:S05]  /*17180*/  BSYNC B1 ;  /* 0x0000000000017941 */ /* 0x000fea0003800000 */
.L_x_737:
        /* <DEDUP_REMOVED lines=10> */
.L_x_740:
[----:B------:R-:W-:Y:S05]  /*17230*/  BSYNC B1 ;  /* 0x0000000000017941 */ /* 0x000fea0003800000 */
.L_x_739:
        /* <DEDUP_REMOVED lines=10> */
.L_x_742:
[----:B------:R-:W-:Y:S05]  /*172e0*/  BSYNC B1 ;  /* 0x0000000000017941 */ /* 0x000fea0003800000 */
.L_x_741:
        /* <DEDUP_REMOVED lines=13> */
.L_x_744:
[----:B------:R-:W-:Y:S05]  /*173c0*/  BSYNC B1 ;  /* 0x0000000000017941 */ /* 0x000fea0003800000 */
.L_x_743:
        /* <DEDUP_REMOVED lines=13> */
.L_x_746:
[----:B------:R-:W-:Y:S05]  /*174a0*/  BSYNC B1 ;  /* 0x0000000000017941 */ /* 0x000fea0003800000 */
.L_x_745:
        /* <DEDUP_REMOVED lines=10> */
.L_x_748:
[----:B------:R-:W-:Y:S05]  /*17550*/  BSYNC B1 ;  /* 0x0000000000017941 */ /* 0x000fea0003800000 */
.L_x_747:
        /* <DEDUP_REMOVED lines=10> */
.L_x_750:
[----:B------:R-:W-:Y:S05]  /*17600*/  BSYNC B1 ;  /* 0x0000000000017941 */ /* 0x000fea0003800000 */
.L_x_749:
        /* <DEDUP_REMOVED lines=13> */
.L_x_752:
[----:B------:R-:W-:Y:S05]  /*176e0*/  BSYNC B1 ;  /* 0x0000000000017941 */ /* 0x000fea0003800000 */
.L_x_751:
        /* <DEDUP_REMOVED lines=13> */
.L_x_754:
[----:B------:R-:W-:Y:S05]  /*177c0*/  BSYNC B1 ;  /* 0x0000000000017941 */ /* 0x000fea0003800000 */
.L_x_753:
        /* <DEDUP_REMOVED lines=10> */
.L_x_756:
[----:B------:R-:W-:Y:S05]  /*17870*/  BSYNC B1 ;  /* 0x0000000000017941 */ /* 0x000fea0003800000 */
.L_x_755:
        /* <DEDUP_REMOVED lines=10> */
.L_x_758:
[----:B------:R-:W-:Y:S05]  /*17920*/  BSYNC B1 ;  /* 0x0000000000017941 */ /* 0x000fea0003800000 */
.L_x_757:
        /* <DEDUP_REMOVED lines=13> */
.L_x_760:
[----:B------:R-:W-:Y:S05]  /*17a00*/  BSYNC B1 ;  /* 0x0000000000017941 */ /* 0x000fea0003800000 */
.L_x_759:
        /* <DEDUP_REMOVED lines=13> */
.L_x_762:
[----:B------:R-:W-:Y:S05]  /*17ae0*/  BSYNC B1 ;  /* 0x0000000000017941 */ /* 0x000fea0003800000 */
.L_x_761:
        /* <DEDUP_REMOVED lines=10> */
.L_x_764:
[----:B------:R-:W-:Y:S05]  /*17b90*/  BSYNC B1 ;  /* 0x0000000000017941 */ /* 0x000fea0003800000 */
.L_x_763:
        /* <DEDUP_REMOVED lines=10> */
.L_x_766:
[----:B------:R-:W-:Y:S05]  /*17c40*/  BSYNC B1 ;  /* 0x0000000000017941 */ /* 0x000fea0003800000 */
.L_x_765:
        /* <DEDUP_REMOVED lines=13> */
.L_x_768:
[----:B------:R-:W-:Y:S05]  /*17d20*/  BSYNC B1 ;  /* 0x0000000000017941 */ /* 0x000fea0003800000 */
.L_x_767:
        /* <DEDUP_REMOVED lines=11> */
.L_x_770:
[----:B------:R-:W-:Y:S05]  /*17de0*/  BSYNC B1 ;  /* 0x0000000000017941 */ /* 0x000fea0003800000 */
.L_x_769:
        /* <DEDUP_REMOVED lines=10> */
.L_x_772:
[----:B------:R-:W-:Y:S05]  /*17e90*/  BSYNC B1 ;  /* 0x0000000000017941 */ /* 0x000fea0003800000 */
.L_x_771:
        /* <DEDUP_REMOVED lines=10> */
.L_x_774:
[----:B------:R-:W-:Y:S05]  /*17f40*/  BSYNC B1 ;  /* 0x0000000000017941 */ /* 0x000fea0003800000 */
.L_x_773:
        /* <DEDUP_REMOVED lines=11> */
.L_x_776:
[----:B------:R-:W-:Y:S05]  /*18000*/  BSYNC B1 ;  /* 0x0000000000017941 */ /* 0x000fea0003800000 */
.L_x_775:
        /* <DEDUP_REMOVED lines=11> */
.L_x_778:
[----:B------:R-:W-:Y:S05]  /*180c0*/  BSYNC B1 ;  /* 0x0000000000017941 */ /* 0x000fea0003800000 */
.L_x_777:
        /* <DEDUP_REMOVED lines=10> */
.L_x_780:
[----:B------:R-:W-:Y:S05]  /*18170*/  BSYNC B1 ;  /* 0x0000000000017941 */ /* 0x000fea0003800000 */
.L_x_779:
        /* <DEDUP_REMOVED lines=10> */
.L_x_782:
[----:B------:R-:W-:Y:S05]  /*18220*/  BSYNC B1 ;  /* 0x0000000000017941 */ /* 0x000fea0003800000 */
.L_x_781:
        /* <DEDUP_REMOVED lines=11> */
.L_x_784:
[----:B------:R-:W-:Y:S05]  /*182e0*/  BSYNC B1 ;  /* 0x0000000000017941 */ /* 0x000fea0003800000 */
.L_x_783:
        /* <DEDUP_REMOVED lines=11> */
.L_x_786:
[----:B------:R-:W-:Y:S05]  /*183a0*/  BSYNC B1 ;  /* 0x0000000000017941 */ /* 0x000fea0003800000 */
.L_x_785:
[----:B0-23--:R-:W2:Y:S01]  /*183b0*/  LDL.LU R20, [R1+0x174] ;  /* 0x0001740001147983 */ /* 0x00dea20000300800 */
[----:B-----5:R-:W-:Y:S01]  /*183c0*/  HADD2.F32 R3, -RZ, R219.H0_H0 ;  /* 0x200000dbff037230 */ /* 0x020fe20000004100 */
[----:B------:R-:W-:Y:S04]  /*183d0*/  BSSY B1, `(.L_x_787) ;  /* 0x0000008000017945 */ /* 0x000fe80003800000 */
[----:B------:R-:W-:-:S04]  /*183e0*/  FMUL R3, R3, R16 ;  /* 0x0000001003037220 */ /* 0x000fc80000400000 */
[----:B--2---:R-:W-:-:S05]  /*183f0*/  FFMA R3, R20, R2, R3 ;  /* 0x0000000214037223 */ /* 0x004fca0000000003 */
[----:B------:R-:W-:-:S05]  /*18400*/  F2FP.F16.F32.PACK_AB R3, RZ, R3 ;  /* 0x00000003ff03723e */ /* 0x000fca00000000ff */
[----:B------:R0:W-:Y:S01]  /*18410*/  @P5 STG.E.U16 desc[UR36][R4.64+0x2f2], R3 ;  /* 0x0002f20304005986 */ /* 0x0001e2000c101524 */
[----:B------:R-:W-:-:S13]  /*18420*/  ISETP.GT.AND P5, PT, R0, 0x8, P1 ;  /* 0x000000080000780c */ /* 0x000fda0000fa4270 */
[----:B0-----:R-:W-:Y:S05]  /*18430*/  @!P5 BRA `(.L_x_788) ;  /* 0x000000000004d947 */ /* 0x001fea0003800000 */
[----:B------:R0:W5:Y:S02]  /*18440*/  LDG.E.LTC128B.U16 R219, desc[UR36][R18.64+0x2f0] ;  /* 0x0002f02412db7981 */ /* 0x000164000c1e1520 */
.L_x_788:
[----:B------:R-:W-:Y:S05]  /*18450*/  BSYNC B1 ;  /* 0x0000000000017941 */ /* 0x000fea0003800000 */
.L_x_787:
[----:B------:R-:W2:Y:S01]  /*18460*/  LDL.LU R4, [R1+0x178] ;  /* 0x0001780001047983 */ /* 0x000ea20000300800 */
[----:B-----5:R-:W-:Y:S01]  /*18470*/  HADD2.F32 R3, -RZ, R219.H0_H0 ;  /* 0x200000dbff037230 */ /* 0x020fe20000004100 */
[----:B------:R-:W-:Y:S01]  /*18480*/  BSSY B1, `(.L_x_789) ;  /* 0x000000a000017945 */ /* 0x000fe20003800000 */
[----:B------:R-:W-:-:S03]  /*18490*/  @P5 IMAD.MOV.U32 R5, RZ, RZ, R7 ;  /* 0x000000ffff055224 */ /* 0x000fc600078e0007 */
[----:B------:R-:W-:-:S04]  /*184a0*/  FMUL R3, R3, R16 ;  /* 0x0000001003037220 */ /* 0x000fc80000400000 */
[----:B--2---:R-:W-:Y:S01]  /*184b0*/  FFMA R3, R4, R2, R3 ;  /* 0x0000000204037223 */ /* 0x004fe20000000003 */
[----:B------:R-:W-:-:S04]  /*184c0*/  @P5 IMAD.MOV.U32 R4, RZ, RZ, R6 ;  /* 0x000000ffff045224 */ /* 0x000fc800078e0006 */
[----:B------:R-:W-:-:S05]  /*184d0*/  F2FP.F16.F32.PACK_AB R3, RZ, R3 ;  /* 0x00000003ff03723e */ /* 0x000fca00000000ff */
[----:B------:R2:W-:Y:S01]  /*184e0*/  @P5 STG.E.U16 desc[UR36][R4.64+0x2f0], R3 ;  /* 0x0002f00304005986 */ /* 0x0005e2000c101524 */
[----:B------:R-:W-:-:S13]  /*184f0*/  ISETP.GT.AND P5, PT, R0, 0x8, P0 ;  /* 0x000000080000780c */ /* 0x000fda00007a4270 */
[----:B--2---:R-:W-:Y:S05]  /*18500*/  @!P5 BRA `(.L_x_790) ;  /* 0x000000000004d947 */ /* 0x004fea0003800000 */
[----:B------:R2:W5:Y:S02]  /*18510*/  LDG.E.LTC128B.U16 R219, desc[UR36][R18.64+0x2f2] ;  /* 0x0002f22412db7981 */ /* 0x000564000c1e1520 */
.L_x_790:
[----:B------:R-:W-:Y:S05]  /*18520*/  BSYNC B1 ;  /* 0x0000000000017941 */ /* 0x000fea0003800000 */
.L_x_789:
        /* <DEDUP_REMOVED lines=11> */
.L_x_792:
[----:B------:R-:W-:Y:S05]  /*185e0*/  BSYNC B1 ;  /* 0x0000000000017941 */ /* 0x000fea0003800000 */
.L_x_791:
[----:B-----5:R-:W-:Y:S01]  /*185f0*/  HADD2.F32 R3, -RZ, R219.H0_H0 ;  /* 0x200000dbff037230 */ /* 0x020fe20000004100 */
[----:B------:R-:W-:Y:S04]  /*18600*/  BSSY B1, `(.L_x_793) ;  /* 0x0000009000017945 */ /* 0x000fe80003800000 */
[----:B------:R-:W-:-:S04]  /*18610*/  FMUL R3, R3, R16 ;  /* 0x0000001003037220 */ /* 0x000fc80000400000 */
[----:B------:R-:W-:-:S05]  /*18620*/  FFMA R3, R120, R2, R3 ;  /* 0x0000000278037223 */ /* 0x000fca0000000003 */
[----:B------:R-:W-:-:S05]  /*18630*/  F2FP.F16.F32.PACK_AB R3, RZ, R3 ;  /* 0x00000003ff03723e */ /* 0x000fca00000000ff */
[----:B------:R0:W-:Y:S01]  /*18640*/  @P5 STG.E.U16 desc[UR36][R220.64+0x180], R3 ;  /* 0x00018003dc005986 */ /* 0x0001e2000c101524 */
[----:B------:R-:W-:-:S04]  /*18650*/  LOP3.LUT P5, RZ, R17, 0x2, RZ, 0xc0, !PT ;  /* 0x0000000211ff7812 */ /* 0x000fc800078ac0ff */
[----:B------:R-:W-:-:S13]  /*18660*/  ISETP.GT.AND P5, PT, R0, 0x80, P5 ;  /* 0x000000800000780c */ /* 0x000fda0002fa4270 */
[----:B0-----:R-:W-:Y:S05]  /*18670*/  @!P5 BRA `(.L_x_794) ;  /* 0x000000000004d947 */ /* 0x001fea0003800000 */
[----:B------:R0:W5:Y:S02]  /*18680*/  LDG.E.LTC128B.U16 R219, desc[UR36][R14.64+0x182] ;  /* 0x000182240edb7981 */ /* 0x000164000c1e1520 */
.L_x_794:
[----:B------:R-:W-:Y:S05]  /*18690*/  BSYNC B1 ;  /* 0x0000000000017941 */ /* 0x000fea0003800000 */
.L_x_793:
        /* <DEDUP_REMOVED lines=10> */
.L_x_796:
[----:B------:R-:W-:Y:S05]  /*18740*/  BSYNC B1 ;  /* 0x0000000000017941 */ /* 0x000fea0003800000 */
.L_x_795:
        /* <DEDUP_REMOVED lines=10> */
.L_x_798:
[----:B------:R-:W-:Y:S05]  /*187f0*/  BSYNC B1 ;  /* 0x0000000000017941 */ /* 0x000fea0003800000 */
.L_x_797:
        /* <DEDUP_REMOVED lines=10> */
.L_x_800:
[----:B------:R-:W-:Y:S05]  /*188a0*/  BSYNC B1 ;  /* 0x0000000000017941 */ /* 0x000fea0003800000 */
.L_x_799:
        /* <DEDUP_REMOVED lines=10> */
.L_x_802:
[----:B------:R-:W-:Y:S05]  /*18950*/  BSYNC B1 ;  /* 0x0000000000017941 */ /* 0x000fea0003800000 */
.L_x_801:
        /* <DEDUP_REMOVED lines=10> */
.L_x_804:
[----:B------:R-:W-:Y:S05]  /*18a00*/  BSYNC B1 ;  /* 0x0000000000017941 */ /* 0x000fea0003800000 */
.L_x_803:
        /* <DEDUP_REMOVED lines=10> */
.L_x_806:
[----:B------:R-:W-:Y:S05]  /*18ab0*/  BSYNC B1 ;  /* 0x0000000000017941 */ /* 0x000fea0003800000 */
.L_x_805:
        /* <DEDUP_REMOVED lines=10> */
.L_x_808:
[----:B------:R-:W-:Y:S05]  /*18b60*/  BSYNC B1 ;  /* 0x0000000000017941 */ /* 0x000fea0003800000 */
.L_x_807:
        /* <DEDUP_REMOVED lines=10> */
.L_x_810:
[----:B------:R-:W-:Y:S05]  /*18c10*/  BSYNC B1 ;  /* 0x0000000000017941 */ /* 0x000fea0003800000 */
.L_x_809:
        /* <DEDUP_REMOVED lines=10> */
.L_x_812:
[----:B------:R-:W-:Y:S05]  /*18cc0*/  BSYNC B1 ;  /* 0x0000000000017941 */ /* 0x000fea0003800000 */
.L_x_811:
        /* <DEDUP_REMOVED lines=10> */
.L_x_814:
[----:B------:R-:W-:Y:S05]  /*18d70*/  BSYNC B1 ;  /* 0x0000000000017941 */ /* 0x000fea0003800000 */
.L_x_813:
        /* <DEDUP_REMOVED lines=10> */
.L_x_816:
[----:B------:R-:W-:Y:S05]  /*18e20*/  BSYNC B1 ;  /* 0x0000000000017941 */ /* 0x000fea0003800000 */
.L_x_815:
        /* <DEDUP_REMOVED lines=10> */
.L_x_818:
[----:B------:R-:W-:Y:S05]  /*18ed0*/  BSYNC B1 ;  /* 0x0000000000017941 */ /* 0x000fea0003800000 */
.L_x_817:
        /* <DEDUP_REMOVED lines=10> */
.L_x_820:
[----:B------:R-:W-:Y:S05]  /*18f80*/  BSYNC B1 ;  /* 0x0000000000017941 */ /* 0x000fea0003800000 */
.L_x_819:
        /* <DEDUP_REMOVED lines=10> */
.L_x_822:
[----:B------:R-:W-:Y:S05]  /*19030*/  BSYNC B1 ;  /* 0x0000000000017941 */ /* 0x000fea0003800000 */
.L_x_821:
        /* <DEDUP_REMOVED lines=10> */
.L_x_824:
[----:B------:R-:W-:Y:S05]  /*190e0*/  BSYNC B1 ;  /* 0x0000000000017941 */ /* 0x000fea0003800000 */
.L_x_823:
        /* <DEDUP_REMOVED lines=10> */
.L_x_826:
[----:B------:R-:W-:Y:S05]  /*19190*/  BSYNC B1 ;  /* 0x0000000000017941 */ /* 0x000fea0003800000 */
.L_x_825:
        /* <DEDUP_REMOVED lines=10> */
.L_x_828:
[----:B------:R-:W-:Y:S05]  /*19240*/  BSYNC B1 ;  /* 0x0000000000017941 */ /* 0x000fea0003800000 */
.L_x_827:
        /* <DEDUP_REMOVED lines=10> */
.L_x_830:
[----:B------:R-:W-:Y:S05]  /*192f0*/  BSYNC B1 ;  /* 0x0000000000017941 */ /* 0x000fea0003800000 */
.L_x_829:
        /* <DEDUP_REMOVED lines=10> */
.L_x_832:
[----:B------:R-:W-:Y:S05]  /*193a0*/  BSYNC B1 ;  /* 0x0000000000017941 */ /* 0x000fea0003800000 */
.L_x_831:
        /* <DEDUP_REMOVED lines=10> */
.L_x_834:
[----:B------:R-:W-:Y:S05]  /*19450*/  BSYNC B1 ;  /* 0x0000000000017941 */ /* 0x000fea0003800000 */
.L_x_833:
        /* <DEDUP_REMOVED lines=10> */
.L_x_836:
[----:B------:R-:W-:Y:S05]  /*19500*/  BSYNC B1 ;  /* 0x0000000000017941 */ /* 0x000fea0003800000 */
.L_x_835:
        /* <DEDUP_REMOVED lines=10> */
.L_x_838:
[----:B------:R-:W-:Y:S05]  /*195b0*/  BSYNC B1 ;  /* 0x0000000000017941 */ /* 0x000fea0003800000 */
.L_x_837:
        /* <DEDUP_REMOVED lines=10> */
.L_x_840:
[----:B------:R-:W-:Y:S05]  /*19660*/  BSYNC B1 ;  /* 0x0000000000017941 */ /* 0x000fea0003800000 */
.L_x_839:
        /* <DEDUP_REMOVED lines=10> */
.L_x_842:
[----:B------:R-:W-:Y:S05]  /*19710*/  BSYNC B1 ;  /* 0x0000000000017941 */ /* 0x000fea0003800000 */
.L_x_841:
        /* <DEDUP_REMOVED lines=10> */
.L_x_844:
[----:B------:R-:W-:Y:S05]  /*197c0*/  BSYNC B1 ;  /* 0x0000000000017941 */ /* 0x000fea0003800000 */
.L_x_843:
        /* <DEDUP_REMOVED lines=10> */
.L_x_846:
[----:B------:R-:W-:Y:S05]  /*19870*/  BSYNC B1 ;  /* 0x0000000000017941 */ /* 0x000fea0003800000 */
.L_x_845:
        /* <DEDUP_REMOVED lines=10> */
.L_x_848:
[----:B------:R-:W-:Y:S05]  /*19920*/  BSYNC B1 ;  /* 0x0000000000017941 */ /* 0x000fea0003800000 */
.L_x_847:
        /* <DEDUP_REMOVED lines=10> */
.L_x_850:
[----:B------:R-:W-:Y:S05]  /*199d0*/  BSYNC B1 ;  /* 0x0000000000017941 */ /* 0x000fea0003800000 */
.L_x_849:
        /* <DEDUP_REMOVED lines=10> */
.L_x_852:
[----:B------:R-:W-:Y:S05]  /*19a80*/  BSYNC B1 ;  /* 0x0000000000017941 */ /* 0x000fea0003800000 */
.L_x_851:
        /* <DEDUP_REMOVED lines=10> */
.L_x_854:
[----:B------:R-:W-:Y:S05]  /*19b30*/  BSYNC B1 ;  /* 0x0000000000017941 */ /* 0x000fea0003800000 */
.L_x_853:
        /* <DEDUP_REMOVED lines=10> */
.L_x_856:
[----:B------:R-:W-:Y:S05]  /*19be0*/  BSYNC B1 ;  /* 0x0000000000017941 */ /* 0x000fea0003800000 */
.L_x_855:
        /* <DEDUP_REMOVED lines=10> */
.L_x_858:
[----:B------:R-:W-:Y:S05]  /*19c90*/  BSYNC B1 ;  /* 0x0000000000017941 */ /* 0x000fea0003800000 */
.L_x_857:
        /* <DEDUP_REMOVED lines=10> */
.L_x_860:
[----:B------:R-:W-:Y:S05]  /*19d40*/  BSYNC B1 ;  /* 0x0000000000017941 */ /* 0x000fea0003800000 */
.L_x_859:
        /* <DEDUP_REMOVED lines=10> */
.L_x_862:
[----:B------:R-:W-:Y:S05]  /*19df0*/  BSYNC B1 ;  /* 0x0000000000017941 */ /* 0x000fea0003800000 */
.L_x_861:
        /* <DEDUP_REMOVED lines=10> */
.L_x_864:
[----:B------:R-:W-:Y:S05]  /*19ea0*/  BSYNC B1 ;  /* 0x0000000000017941 */ /* 0x000fea0003800000 */
.L_x_863:
        /* <DEDUP_REMOVED lines=10> */
.L_x_866:
[----:B------:R-:W-:Y:S05]  /*19f50*/  BSYNC B1 ;  /* 0x0000000000017941 */ /* 0x000fea0003800000 */
.L_x_865:
        /* <DEDUP_REMOVED lines=10> */
.L_x_868:
[----:B------:R-:W-:Y:S05]  /*1a000*/  BSYNC B1 ;  /* 0x0000000000017941 */ /* 0x000fea0003800000 */
.L_x_867:
        /* <DEDUP_REMOVED lines=10> */
.L_x_870:
[----:B------:R-:W-:Y:S05]  /*1a0b0*/  BSYNC B1 ;  /* 0x0000000000017941 */ /* 0x000fea0003800000 */
.L_x_869:
        /* <DEDUP_REMOVED lines=10> */
.L_x_872:
[----:B------:R-:W-:Y:S05]  /*1a160*/  BSYNC B1 ;  /* 0x0000000000017941 */ /* 0x000fea0003800000 */
.L_x_871:
        /* <DEDUP_REMOVED lines=10> */
.L_x_874:
[----:B------:R-:W-:Y:S05]  /*1a210*/  BSYNC B1 ;  /* 0x0000000000017941 */ /* 0x000fea0003800000 */
.L_x_873:
        /* <DEDUP_REMOVED lines=10> */
.L_x_876:
[----:B------:R-:W-:Y:S05]  /*1a2c0*/  BSYNC B1 ;  /* 0x0000000000017941 */ /* 0x000fea0003800000 */
.L_x_875:
        /* <DEDUP_REMOVED lines=10> */
.L_x_878:
[----:B------:R-:W-:Y:S05]  /*1a370*/  BSYNC B1 ;  /* 0x0000000000017941 */ /* 0x000fea0003800000 */
.L_x_877:
        /* <DEDUP_REMOVED lines=10> */
.L_x_880:
[----:B------:R-:W-:Y:S05]  /*1a420*/  BSYNC B1 ;  /* 0x0000000000017941 */ /* 0x000fea0003800000 */
.L_x_879:
        /* <DEDUP_REMOVED lines=10> */
.L_x_882:
[----:B------:R-:W-:Y:S05]  /*1a4d0*/  BSYNC B1 ;  /* 0x0000000000017941 */ /* 0x000fea0003800000 */
.L_x_881:
        /* <DEDUP_REMOVED lines=10> */
.L_x_884:
[----:B------:R-:W-:Y:S05]  /*1a580*/  BSYNC B1 ;  /* 0x0000000000017941 */ /* 0x000fea0003800000 */
.L_x_883:
        /* <DEDUP_REMOVED lines=10> */
.L_x_886:
[----:B------:R-:W-:Y:S05]  /*1a630*/  BSYNC B1 ;  /* 0x0000000000017941 */ /* 0x000fea0003800000 */
.L_x_885:
        /* <DEDUP_REMOVED lines=10> */
.L_x_888:
[----:B------:R-:W-:Y:S05]  /*1a6e0*/  BSYNC B1 ;  /* 0x0000000000017941 */ /* 0x000fea0003800000 */
.L_x_887:
        /* <DEDUP_REMOVED lines=10> */
.L_x_890:
[----:B------:R-:W-:Y:S05]  /*1a790*/  BSYNC B1 ;  /* 0x0000000000017941 */ /* 0x000fea0003800000 */
.L_x_889:
        /* <DEDUP_REMOVED lines=10> */
.L_x_892:
[----:B------:R-:W-:Y:S05]  /*1a840*/  BSYNC B1 ;  /* 0x0000000000017941 */ /* 0x000fea0003800000 */
.L_x_891:
        /* <DEDUP_REMOVED lines=10> */
.L_x_894:
[----:B------:R-:W-:Y:S05]  /*1a8f0*/  BSYNC B1 ;  /* 0x0000000000017941 */ /* 0x000fea0003800000 */
.L_x_893:
        /* <DEDUP_REMOVED lines=10> */
.L_x_896:
[----:B------:R-:W-:Y:S05]  /*1a9a0*/  BSYNC B1 ;  /* 0x0000000000017941 */ /* 0x000fea0003800000 */
.L_x_895:
        /* <DEDUP_REMOVED lines=10> */
.L_x_898:
[----:B------:R-:W-:Y:S05]  /*1aa50*/  BSYNC B1 ;  /* 0x0000000000017941 */ /* 0x000fea0003800000 */
.L_x_897:
        /* <DEDUP_REMOVED lines=10> */
.L_x_900:
[----:B------:R-:W-:Y:S05]  /*1ab00*/  BSYNC B1 ;  /* 0x0000000000017941 */ /* 0x000fea0003800000 */
.L_x_899:
        /* <DEDUP_REMOVED lines=10> */
.L_x_902:
[----:B------:R-:W-:Y:S05]  /*1abb0*/  BSYNC B1 ;  /* 0x0000000000017941 */ /* 0x000fea0003800000 */
.L_x_901:
        /* <DEDUP_REMOVED lines=10> */
.L_x_904:
[----:B------:R-:W-:Y:S05]  /*1ac60*/  BSYNC B1 ;  /* 0x0000000000017941 */ /* 0x000fea0003800000 */
.L_x_903:
        /* <DEDUP_REMOVED lines=10> */
.L_x_906:
[----:B------:R-:W-:Y:S05]  /*1ad10*/  BSYNC B1 ;  /* 0x0000000000017941 */ /* 0x000fea0003800000 */
.L_x_905:
        /* <DEDUP_REMOVED lines=10> */
.L_x_908:
[----:B------:R-:W-:Y:S05]  /*1adc0*/  BSYNC B1 ;  /* 0x0000000000017941 */ /* 0x000fea0003800000 */
.L_x_907:
        /* <DEDUP_REMOVED lines=10> */
.L_x_910:
[----:B------:R-:W-:Y:S05]  /*1ae70*/  BSYNC B1 ;  /* 0x0000000000017941 */ /* 0x000fea0003800000 */
.L_x_909:
        /* <DEDUP_REMOVED lines=10> */
.L_x_912:
[----:B------:R-:W-:Y:S05]  /*1af20*/  BSYNC B1 ;  /* 0x0000000000017941 */ /* 0x000fea0003800000 */
.L_x_911:
        /* <DEDUP_REMOVED lines=10> */
.L_x_914:
[----:B------:R-:W-:Y:S05]  /*1afd0*/  BSYNC B1 ;  /* 0x0000000000017941 */ /* 0x000fea0003800000 */
.L_x_913:
        /* <DEDUP_REMOVED lines=10> */
.L_x_916:
[----:B------:R-:W-:Y:S05]  /*1b080*/  BSYNC B1 ;  /* 0x0000000000017941 */ /* 0x000fea0003800000 */
.L_x_915:
        /* <DEDUP_REMOVED lines=10> */
.L_x_918:
[----:B------:R-:W-:Y:S05]  /*1b130*/  BSYNC B1 ;  /* 0x0000000000017941 */ /* 0x000fea0003800000 */
.L_x_917:
        /* <DEDUP_REMOVED lines=10> */
.L_x_920:
[----:B------:R-:W-:Y:S05]  /*1b1e0*/  BSYNC B1 ;  /* 0x0000000000017941 */ /* 0x000fea0003800000 */
.L_x_919:
        /* <DEDUP_REMOVED lines=10> */
.L_x_922:
[----:B------:R-:W-:Y:S05]  /*1b290*/  BSYNC B1 ;  /* 0x0000000000017941 */ /* 0x000fea0003800000 */
.L_x_921:
        /* <DEDUP_REMOVED lines=10> */
.L_x_924:
[----:B------:R-:W-:Y:S05]  /*1b340*/  BSYNC B1 ;  /* 0x0000000000017941 */ /* 0x000fea0003800000 */
.L_x_923:
        /* <DEDUP_REMOVED lines=10> */
.L_x_926:
[----:B------:R-:W-:Y:S05]  /*1b3f0*/  BSYNC B1 ;  /* 0x0000000000017941 */ /* 0x000fea0003800000 */
.L_x_925:
        /* <DEDUP_REMOVED lines=10> */
.L_x_928:
[----:B------:R-:W-:Y:S05]  /*1b4a0*/  BSYNC B1 ;  /* 0x0000000000017941 */ /* 0x000fea0003800000 */
.L_x_927:
        /* <DEDUP_REMOVED lines=10> */
.L_x_930:
[----:B------:R-:W-:Y:S05]  /*1b550*/  BSYNC B1 ;  /* 0x0000000000017941 */ /* 0x000fea0003800000 */
.L_x_929:
        /* <DEDUP_REMOVED lines=10> */
.L_x_932:
[----:B------:R-:W-:Y:S05]  /*1b600*/  BSYNC B1 ;  /* 0x0000000000017941 */ /* 0x000fea0003800000 */
.L_x_931:
        /* <DEDUP_REMOVED lines=10> */
.L_x_934:
[----:B------:R-:W-:Y:S05]  /*1b6b0*/  BSYNC B1 ;  /* 0x0000000000017941 */ /* 0x000fea0003800000 */
.L_x_933:
        /* <DEDUP_REMOVED lines=10> */
.L_x_936:
[----:B------:R-:W-:Y:S05]  /*1b760*/  BSYNC B1 ;  /* 0x0000000000017941 */ /* 0x000fea0003800000 */
.L_x_935:
        /* <DEDUP_REMOVED lines=10> */
.L_x_938:
[----:B------:R-:W-:Y:S05]  /*1b810*/  BSYNC B1 ;  /* 0x0000000000017941 */ /* 0x000fea0003800000 */
.L_x_937:
        /* <DEDUP_REMOVED lines=10> */
.L_x_940:
[----:B------:R-:W-:Y:S05]  /*1b8c0*/  BSYNC B1 ;  /* 0x0000000000017941 */ /* 0x000fea0003800000 */
.L_x_939:
        /* <DEDUP_REMOVED lines=10> */
.L_x_942:
[----:B------:R-:W-:Y:S05]  /*1b970*/  BSYNC B1 ;  /* 0x0000000000017941 */ /* 0x000fea0003800000 */
.L_x_941:
        /* <DEDUP_REMOVED lines=10> */
.L_x_944:
[----:B------:R-:W-:Y:S05]  /*1ba20*/  BSYNC B1 ;  /* 0x0000000000017941 */ /* 0x000fea0003800000 */
.L_x_943:
        /* <DEDUP_REMOVED lines=10> */
.L_x_946:
[----:B------:R-:W-:Y:S05]  /*1bad0*/  BSYNC B1 ;  /* 0x0000000000017941 */ /* 0x000fea0003800000 */
.L_x_945:
        /* <DEDUP_REMOVED lines=10> */
.L_x_948:
[----:B------:R-:W-:Y:S05]  /*1bb80*/  BSYNC B1 ;  /* 0x0000000000017941 */ /* 0x000fea0003800000 */
.L_x_947:
        /* <DEDUP_REMOVED lines=10> */
.L_x_950:
[----:B------:R-:W-:Y:S05]  /*1bc30*/  BSYNC B1 ;  /* 0x0000000000017941 */ /* 0x000fea0003800000 */
.L_x_949:
        /* <DEDUP_REMOVED lines=10> */
.L_x_952:
[----:B------:R-:W-:Y:S05]  /*1bce0*/  BSYNC B1 ;  /* 0x0000000000017941 */ /* 0x000fea0003800000 */
.L_x_951:
        /* <DEDUP_REMOVED lines=10> */
.L_x_954:
[----:B------:R-:W-:Y:S05]  /*1bd90*/  BSYNC B1 ;  /* 0x0000000000017941 */ /* 0x000fea0003800000 */
.L_x_953:
        /* <DEDUP_REMOVED lines=10> */
.L_x_956:
[----:B------:R-:W-:Y:S05]  /*1be40*/  BSYNC B1 ;  /* 0x0000000000017941 */ /* 0x000fea0003800000 */
.L_x_955:
        /* <DEDUP_REMOVED lines=10> */
.L_x_958:
[----:B------:R-:W-:Y:S05]  /*1bef0*/  BSYNC B1 ;  /* 0x0000000000017941 */ /* 0x000fea0003800000 */
.L_x_957:
[----:B-----5:R-:W-:Y:S01]  /*1bf00*/  HADD2.F32 R3, -RZ, R219.H0_H0 ;  /* 0x200000dbff037230 */ /* 0x020fe20000004100 */
[----:B------:R-:W-:Y:S04]  /*1bf10*/  BSSY B1, `(.L_x_959) ;  /* 0x0000008000017945 */ /* 0x000fe80003800000 */
[----:B------:R-:W-:-:S04]  /*1bf20*/  FMUL R4, R3, R16 ;  /* 0x0000001003047220 */ /* 0x000fc80000400000 */
[----:B------:R-:W-:-:S05]  /*1bf30*/  FFMA R4, R203, R2, R4 ;  /* 0x00000002cb047223 */ /* 0x000fca0000000004 */
[----:B------:R-:W-:-:S05]  /*1bf40*/  F2FP.F16.F32.PACK_AB R4, RZ, R4 ;  /* 0x00000004ff04723e */ /* 0x000fca00000000ff */
[----:B------:R0:W-:Y:S01]  /*1bf50*/  @P5 STG.E.U16 desc[UR36][R222.64+0x2c2], R4 ;  /* 0x0002c204de005986 */ /* 0x0001e2000c101524 */
[----:B------:R-:W-:-:S13]  /*1bf60*/  ISETP.GT.AND P5, PT, R0, 0x80, P6 ;  /* 0x000000800000780c */ /* 0x000fda00037a4270 */
[----:B0-----:R-:W-:Y:S05]  /*1bf70*/  @!P5 BRA `(.L_x_960) ;  /* 0x000000000004d947 */ /* 0x001fea0003800000 */
[----:B------:R0:W5:Y:S02]  /*1bf80*/  LDG.E.LTC128B.U16 R219, desc[UR36][R14.64+0x2d0] ;  /* 0x0002d0240edb7981 */ /* 0x000164000c1e1520 */
.L_x_960:
[----:B------:R-:W-:Y:S05]  /*1bf90*/  BSYNC B1 ;  /* 0x0000000000017941 */ /* 0x000fea0003800000 */
.L_x_959:
        /* <DEDUP_REMOVED lines=9> */
.L_x_962:
[----:B------:R-:W-:Y:S05]  /*1c030*/  BSYNC B1 ;  /* 0x0000000000017941 */ /* 0x000fea0003800000 */
.L_x_961:
        /* <DEDUP_REMOVED lines=9> */
.L_x_964:
[----:B------:R-:W-:Y:S05]  /*1c0d0*/  BSYNC B1 ;  /* 0x0000000000017941 */ /* 0x000fea0003800000 */
.L_x_963:
        /* <DEDUP_REMOVED lines=9> */
.L_x_966:
[----:B------:R-:W-:Y:S05]  /*1c170*/  BSYNC B1 ;  /* 0x0000000000017941 */ /* 0x000fea0003800000 */
.L_x_965:
        /* <DEDUP_REMOVED lines=9> */
.L_x_968:
[----:B------:R-:W-:Y:S05]  /*1c210*/  BSYNC B1 ;  /* 0x0000000000017941 */ /* 0x000fea0003800000 */
.L_x_967:
        /* <DEDUP_REMOVED lines=9> */
.L_x_970:
[----:B------:R-:W-:Y:S05]  /*1c2b0*/  BSYNC B1 ;  /* 0x0000000000017941 */ /* 0x000fea0003800000 */
.L_x_969:
        /* <DEDUP_REMOVED lines=9> */
.L_x_972:
[----:B------:R-:W-:Y:S05]  /*1c350*/  BSYNC B1 ;  /* 0x0000000000017941 */ /* 0x000fea0003800000 */
.L_x_971:
        /* <DEDUP_REMOVED lines=9> */
.L_x_974:
[----:B------:R-:W-:Y:S05]  /*1c3f0*/  BSYNC B1 ;  /* 0x0000000000017941 */ /* 0x000fea0003800000 */
.L_x_973:
        /* <DEDUP_REMOVED lines=9> */
.L_x_976:
[----:B------:R-:W-:Y:S05]  /*1c490*/  BSYNC B1 ;  /* 0x0000000000017941 */ /* 0x000fea0003800000 */
.L_x_975:
        /* <DEDUP_REMOVED lines=9> */
.L_x_978:
[----:B------:R-:W-:Y:S05]  /*1c530*/  BSYNC B1 ;  /* 0x0000000000017941 */ /* 0x000fea0003800000 */
.L_x_977:
        /* <DEDUP_REMOVED lines=9> */
.L_x_980:
[----:B------:R-:W-:Y:S05]  /*1c5d0*/  BSYNC B1 ;  /* 0x0000000000017941 */ /* 0x000fea0003800000 */
.L_x_979:
        /* <DEDUP_REMOVED lines=9> */
.L_x_982:
[----:B------:R-:W-:Y:S05]  /*1c670*/  BSYNC B1 ;  /* 0x0000000000017941 */ /* 0x000fea0003800000 */
.L_x_981:
        /* <DEDUP_REMOVED lines=10> */
.L_x_984:
[----:B------:R-:W-:Y:S05]  /*1c720*/  BSYNC B1 ;  /* 0x0000000000017941 */ /* 0x000fea0003800000 */
.L_x_983:
        /* <DEDUP_REMOVED lines=10> */
.L_x_986:
[----:B------:R-:W-:Y:S05]  /*1c7d0*/  BSYNC B1 ;  /* 0x0000000000017941 */ /* 0x000fea0003800000 */
.L_x_985:
        /* <DEDUP_REMOVED lines=10> */
.L_x_988:
[----:B------:R-:W-:Y:S05]  /*1c880*/  BSYNC B1 ;  /* 0x0000000000017941 */ /* 0x000fea0003800000 */
.L_x_987:
        /* <DEDUP_REMOVED lines=10> */
.L_x_990:
[----:B------:R-:W-:Y:S05]  /*1c930*/  BSYNC B1 ;  /* 0x0000000000017941 */ /* 0x000fea0003800000 */
.L_x_989:
        /* <DEDUP_REMOVED lines=10> */
.L_x_992:
[----:B------:R-:W-:Y:S05]  /*1c9e0*/  BSYNC B1 ;  /* 0x0000000000017941 */ /* 0x000fea0003800000 */
.L_x_991:
        /* <DEDUP_REMOVED lines=10> */
.L_x_994:
[----:B------:R-:W-:Y:S05]  /*1ca90*/  BSYNC B1 ;  /* 0x0000000000017941 */ /* 0x000fea0003800000 */
.L_x_993:
        /* <DEDUP_REMOVED lines=10> */
.L_x_996:
[----:B------:R-:W-:Y:S05]  /*1cb40*/  BSYNC B1 ;  /* 0x0000000000017941 */ /* 0x000fea0003800000 */
.L_x_995:
        /* <DEDUP_REMOVED lines=10> */
.L_x_998:
[----:B------:R-:W-:Y:S05]  /*1cbf0*/  BSYNC B1 ;  /* 0x0000000000017941 */ /* 0x000fea0003800000 */
.L_x_997:
        /* <DEDUP_REMOVED lines=10> */
.L_x_1000:
[----:B------:R-:W-:Y:S05]  /*1cca0*/  BSYNC B1 ;  /* 0x0000000000017941 */ /* 0x000fea0003800000 */
.L_x_999:
        /* <DEDUP_REMOVED lines=10> */
.L_x_1002:
[----:B------:R-:W-:Y:S05]  /*1cd50*/  BSYNC B1 ;  /* 0x0000000000017941 */ /* 0x000fea0003800000 */
.L_x_1001:
        /* <DEDUP_REMOVED lines=10> */
.L_x_1004:
[----:B------:R-:W-:Y:S05]  /*1ce00*/  BSYNC B1 ;  /* 0x0000000000017941 */ /* 0x000fea0003800000 */
.L_x_1003:
        /* <DEDUP_REMOVED lines=10> */
.L_x_1006:
[----:B------:R-:W-:Y:S05]  /*1ceb0*/  BSYNC B1 ;  /* 0x0000000000017941 */ /* 0x000fea0003800000 */
.L_x_1005:
        /* <DEDUP_REMOVED lines=10> */
.L_x_1008:
[----:B------:R-:W-:Y:S05]  /*1cf60*/  BSYNC B1 ;  /* 0x0000000000017941 */ /* 0x000fea0003800000 */
.L_x_1007:
        /* <DEDUP_REMOVED lines=10> */
.L_x_1010:
[----:B------:R-:W-:Y:S05]  /*1d010*/  BSYNC B1 ;  /* 0x0000000000017941 */ /* 0x000fea0003800000 */
.L_x_1009:
        /* <DEDUP_REMOVED lines=10> */
.L_x_1012:
[----:B------:R-:W-:Y:S05]  /*1d0c0*/  BSYNC B1 ;  /* 0x0000000000017941 */ /* 0x000fea0003800000 */
.L_x_1011:
        /* <DEDUP_REMOVED lines=10> */
.L_x_1014:
[----:B------:R-:W-:Y:S05]  /*1d170*/  BSYNC B1 ;  /* 0x0000000000017941 */ /* 0x000fea0003800000 */
.L_x_1013:
        /* <DEDUP_REMOVED lines=10> */
.L_x_1016:
[----:B------:R-:W-:Y:S05]  /*1d220*/  BSYNC B1 ;  /* 0x0000000000017941 */ /* 0x000fea0003800000 */
.L_x_1015:
        /* <DEDUP_REMOVED lines=10> */
.L_x_1018:
[----:B------:R-:W-:Y:S05]  /*1d2d0*/  BSYNC B1 ;  /* 0x0000000000017941 */ /* 0x000fea0003800000 */
.L_x_1017:
        /* <DEDUP_REMOVED lines=10> */
.L_x_1020:
[----:B------:R-:W-:Y:S05]  /*1d380*/  BSYNC B1 ;  /* 0x0000000000017941 */ /* 0x000fea0003800000 */
.L_x_1019:
        /* <DEDUP_REMOVED lines=10> */
.L_x_1022:
[----:B------:R-:W-:Y:S05]  /*1d430*/  BSYNC B1 ;  /* 0x0000000000017941 */ /* 0x000fea0003800000 */
.L_x_1021:
        /* <DEDUP_REMOVED lines=10> */
.L_x_1024:
[----:B------:R-:W-:Y:S05]  /*1d4e0*/  BSYNC B1 ;  /* 0x0000000000017941 */ /* 0x000fea0003800000 */
.L_x_1023:
        /* <DEDUP_REMOVED lines=10> */
.L_x_1026:
[----:B------:R-:W-:Y:S05]  /*1d590*/  BSYNC B1 ;  /* 0x0000000000017941 */ /* 0x000fea0003800000 */
.L_x_1025:
        /* <DEDUP_REMOVED lines=10> */
.L_x_1028:
[----:B------:R-:W-:Y:S05]  /*1d640*/  BSYNC B1 ;  /* 0x0000000000017941 */ /* 0x000fea0003800000 */
.L_x_1027:
        /* <DEDUP_REMOVED lines=10> */
.L_x_1030:
[----:B------:R-:W-:Y:S05]  /*1d6f0*/  BSYNC B1 ;  /* 0x0000000000017941 */ /* 0x000fea0003800000 */
.L_x_1029:
        /* <DEDUP_REMOVED lines=10> */
.L_x_1032:
[----:B------:R-:W-:Y:S05]  /*1d7a0*/  BSYNC B1 ;  /* 0x0000000000017941 */ /* 0x000fea0003800000 */
.L_x_1031:
        /* <DEDUP_REMOVED lines=10> */
.L_x_1034:
[----:B------:R-:W-:Y:S05]  /*1d850*/  BSYNC B1 ;  /* 0x0000000000017941 */ /* 0x000fea0003800000 */
.L_x_1033:
        /* <DEDUP_REMOVED lines=10> */
.L_x_1036:
[----:B------:R-:W-:Y:S05]  /*1d900*/  BSYNC B1 ;  /* 0x0000000000017941 */ /* 0x000fea0003800000 */
.L_x_1035:
        /* <DEDUP_REMOVED lines=10> */
.L_x_1038:
[----:B------:R-:W-:Y:S05]  /*1d9b0*/  BSYNC B1 ;  /* 0x0000000000017941 */ /* 0x000fea0003800000 */
.L_x_1037:
        /* <DEDUP_REMOVED lines=10> */
.L_x_1040:
[----:B------:R-:W-:Y:S05]  /*1da60*/  BSYNC B1 ;  /* 0x0000000000017941 */ /* 0x000fea0003800000 */
.L_x_1039:
        /* <DEDUP_REMOVED lines=10> */
.L_x_1042:
[----:B------:R-:W-:Y:S05]  /*1db10*/  BSYNC B1 ;  /* 0x0000000000017941 */ /* 0x000fea0003800000 */
.L_x_1041:
        /* <DEDUP_REMOVED lines=10> */
.L_x_1044:
[----:B------:R-:W-:Y:S05]  /*1dbc0*/  BSYNC B1 ;  /* 0x0000000000017941 */ /* 0x000fea0003800000 */
.L_x_1043:
        /* <DEDUP_REMOVED lines=10> */
.L_x_1046:
[----:B------:R-:W-:Y:S05]  /*1dc70*/  BSYNC B1 ;  /* 0x0000000000017941 */ /* 0x000fea0003800000 */
.L_x_1045:
        /* <DEDUP_REMOVED lines=10> */
.L_x_1048:
[----:B------:R-:W-:Y:S05]  /*1dd20*/  BSYNC B1 ;  /* 0x0000000000017941 */ /* 0x000fea0003800000 */
.L_x_1047:
        /* <DEDUP_REMOVED lines=10> */
.L_x_1050:
[----:B------:R-:W-:Y:S05]  /*1ddd0*/  BSYNC B1 ;  /* 0x0000000000017941 */ /* 0x000fea0003800000 */
.L_x_1049:
        /* <DEDUP_REMOVED lines=10> */
.L_x_1052:
[----:B------:R-:W-:Y:S05]  /*1de80*/  BSYNC B1 ;  /* 0x0000000000017941 */ /* 0x000fea0003800000 */
.L_x_1051:
        /* <DEDUP_REMOVED lines=10> */
.L_x_1054:
[----:B------:R-:W-:Y:S05]  /*1df30*/  BSYNC B1 ;  /* 0x0000000000017941 */ /* 0x000fea0003800000 */
.L_x_1053:
        /* <DEDUP_REMOVED lines=10> */
.L_x_1056:
[----:B------:R-:W-:Y:S05]  /*1dfe0*/  BSYNC B1 ;  /* 0x0000000000017941 */ /* 0x000fea0003800000 */
.L_x_1055:
        /* <DEDUP_REMOVED lines=10> */
.L_x_1058:
[----:B------:R-:W-:Y:S05]  /*1e090*/  BSYNC B1 ;  /* 0x0000000000017941 */ /* 0x000fea0003800000 */
.L_x_1057:
        /* <DEDUP_REMOVED lines=10> */
.L_x_1060:
[----:B------:R-:W-:Y:S05]  /*1e140*/  BSYNC B1 ;  /* 0x0000000000017941 */ /* 0x000fea0003800000 */
.L_x_1059:
        /* <DEDUP_REMOVED lines=10> */
.L_x_1062:
[----:B------:R-:W-:Y:S05]  /*1e1f0*/  BSYNC B1 ;  /* 0x0000000000017941 */ /* 0x000fea0003800000 */
.L_x_1061:
        /* <DEDUP_REMOVED lines=10> */
.L_x_1064:
[----:B------:R-:W-:Y:S05]  /*1e2a0*/  BSYNC B1 ;  /* 0x0000000000017941 */ /* 0x000fea0003800000 */
.L_x_1063:
        /* <DEDUP_REMOVED lines=10> */
.L_x_1066:
[----:B------:R-:W-:Y:S05]  /*1e350*/  BSYNC B1 ;  /* 0x0000000000017941 */ /* 0x000fea0003800000 */
.L_x_1065:
        /* <DEDUP_REMOVED lines=10> */
.L_x_1068:
[----:B------:R-:W-:Y:S05]  /*1e400*/  BSYNC B1 ;  /* 0x0000000000017941 */ /* 0x000fea0003800000 */
.L_x_1067:
        /* <DEDUP_REMOVED lines=10> */
.L_x_1070:
[----:B------:R-:W-:Y:S05]  /*1e4b0*/  BSYNC B1 ;  /* 0x0000000000017941 */ /* 0x000fea0003800000 */
.L_x_1069:
        /* <DEDUP_REMOVED lines=10> */
.L_x_1072:
[----:B------:R-:W-:Y:S05]  /*1e560*/  BSYNC B1 ;  /* 0x0000000000017941 */ /* 0x000fea0003800000 */
.L_x_1071:
        /* <DEDUP_REMOVED lines=10> */
.L_x_1074:
[----:B------:R-:W-:Y:S05]  /*1e610*/  BSYNC B1 ;  /* 0x0000000000017941 */ /* 0x000fea0003800000 */
.L_x_1073:
        /* <DEDUP_REMOVED lines=10> */
.L_x_1076:
[----:B------:R-:W-:Y:S05]  /*1e6c0*/  BSYNC B1 ;  /* 0x0000000000017941 */ /* 0x000fea0003800000 */
.L_x_1075:
        /* <DEDUP_REMOVED lines=10> */
.L_x_1078:
[----:B------:R-:W-:Y:S05]  /*1e770*/  BSYNC B1 ;  /* 0x0000000000017941 */ /* 0x000fea0003800000 */
.L_x_1077:
        /* <DEDUP_REMOVED lines=10> */
.L_x_1080:
[----:B------:R-:W-:Y:S05]  /*1e820*/  BSYNC B1 ;  /* 0x0000000000017941 */ /* 0x000fea0003800000 */
.L_x_1079:
        /* <DEDUP_REMOVED lines=10> */
.L_x_1082:
[----:B------:R-:W-:Y:S05]  /*1e8d0*/  BSYNC B1 ;  /* 0x0000000000017941 */ /* 0x000fea0003800000 */
.L_x_1081:
        /* <DEDUP_REMOVED lines=10> */
.L_x_1084:
[----:B------:R-:W-:Y:S05]  /*1e980*/  BSYNC B1 ;  /* 0x0000000000017941 */ /* 0x000fea0003800000 */
.L_x_1083:
        /* <DEDUP_REMOVED lines=10> */
.L_x_1086:
[----:B------:R-:W-:Y:S05]  /*1ea30*/  BSYNC B1 ;  /* 0x0000000000017941 */ /* 0x000fea0003800000 */
.L_x_1085:
        /* <DEDUP_REMOVED lines=10> */
.L_x_1088:
[----:B------:R-:W-:Y:S05]  /*1eae0*/  BSYNC B1 ;  /* 0x0000000000017941 */ /* 0x000fea0003800000 */
.L_x_1087:
        /* <DEDUP_REMOVED lines=10> */
.L_x_1090:
[----:B------:R-:W-:Y:S05]  /*1eb90*/  BSYNC B1 ;  /* 0x0000000000017941 */ /* 0x000fea0003800000 */
.L_x_1089:
        /* <DEDUP_REMOVED lines=10> */
.L_x_1092:
[----:B------:R-:W-:Y:S05]  /*1ec40*/  BSYNC B1 ;  /* 0x0000000000017941 */ /* 0x000fea0003800000 */
.L_x_1091:
        /* <DEDUP_REMOVED lines=10> */
.L_x_1094:
[----:B------:R-:W-:Y:S05]  /*1ecf0*/  BSYNC B1 ;  /* 0x0000000000017941 */ /* 0x000fea0003800000 */
.L_x_1093:
        /* <DEDUP_REMOVED lines=10> */
.L_x_1096:
[----:B------:R-:W-:Y:S05]  /*1eda0*/  BSYNC B1 ;  /* 0x0000000000017941 */ /* 0x000fea0003800000 */
.L_x_1095:
        /* <DEDUP_REMOVED lines=10> */
.L_x_1098:
[----:B------:R-:W-:Y:S05]  /*1ee50*/  BSYNC B1 ;  /* 0x0000000000017941 */ /* 0x000fea0003800000 */
.L_x_1097:
        /* <DEDUP_REMOVED lines=10> */
.L_x_1100:
[----:B------:R-:W-:Y:S05]  /*1ef00*/  BSYNC B1 ;  /* 0x0000000000017941 */ /* 0x000fea0003800000 */
.L_x_1099:
        /* <DEDUP_REMOVED lines=10> */
.L_x_1102:
[----:B------:R-:W-:Y:S05]  /*1efb0*/  BSYNC B1 ;  /* 0x0000000000017941 */ /* 0x000fea0003800000 */
.L_x_1101:
        /* <DEDUP_REMOVED lines=10> */
.L_x_1104:
[----:B------:R-:W-:Y:S05]  /*1f060*/  BSYNC B1 ;  /* 0x0000000000017941 */ /* 0x000fea0003800000 */
.L_x_1103:
        /* <DEDUP_REMOVED lines=10> */
.L_x_1106:
[----:B------:R-:W-:Y:S05]  /*1f110*/  BSYNC B1 ;  /* 0x0000000000017941 */ /* 0x000fea0003800000 */
.L_x_1105:
        /* <DEDUP_REMOVED lines=10> */
.L_x_1108:
[----:B------:R-:W-:Y:S05]  /*1f1c0*/  BSYNC B1 ;  /* 0x0000000000017941 */ /* 0x000fea0003800000 */
.L_x_1107:
        /* <DEDUP_REMOVED lines=10> */
.L_x_1110:
[----:B------:R-:W-:Y:S05]  /*1f270*/  BSYNC B1 ;  /* 0x0000000000017941 */ /* 0x000fea0003800000 */
.L_x_1109:
        /* <DEDUP_REMOVED lines=10> */
.L_x_1112:
[----:B------:R-:W-:Y:S05]  /*1f320*/  BSYNC B1 ;  /* 0x0000000000017941 */ /* 0x000fea0003800000 */
.L_x_1111:
        /* <DEDUP_REMOVED lines=10> */
.L_x_1114:
[----:B------:R-:W-:Y:S05]  /*1f3d0*/  BSYNC B1 ;  /* 0x0000000000017941 */ /* 0x000fea0003800000 */
.L_x_1113:
        /* <DEDUP_REMOVED lines=10> */
.L_x_1116:
[----:B------:R-:W-:Y:S05]  /*1f480*/  BSYNC B1 ;  /* 0x0000000000017941 */ /* 0x000fea0003800000 */
.L_x_1115:
        /* <DEDUP_REMOVED lines=10> */
.L_x_1118:
[----:B------:R-:W-:Y:S05]  /*1f530*/  BSYNC B1 ;  /* 0x0000000000017941 */ /* 0x000fea0003800000 */
.L_x_1117:
        /* <DEDUP_REMOVED lines=10> */
.L_x_1120:
[----:B------:R-:W-:Y:S05]  /*1f5e0*/  BSYNC B1 ;  /* 0x0000000000017941 */ /* 0x000fea0003800000 */
.L_x_1119:
        /* <DEDUP_REMOVED lines=10> */
.L_x_1122:
[----:B------:R-:W-:Y:S05]  /*1f690*/  BSYNC B1 ;  /* 0x0000000000017941 */ /* 0x000fea0003800000 */
.L_x_1121:
        /* <DEDUP_REMOVED lines=10> */
.L_x_1124:
[----:B------:R-:W-:Y:S05]  /*1f740*/  BSYNC B1 ;  /* 0x0000000000017941 */ /* 0x000fea0003800000 */
.L_x_1123:
        /* <DEDUP_REMOVED lines=10> */
.L_x_1126:
[----:B------:R-:W-:Y:S05]  /*1f7f0*/  BSYNC B1 ;  /* 0x0000000000017941 */ /* 0x000fea0003800000 */
.L_x_1125:
        /* <DEDUP_REMOVED lines=10> */
.L_x_1128:
[----:B------:R-:W-:Y:S05]  /*1f8a0*/  BSYNC B1 ;  /* 0x0000000000017941 */ /* 0x000fea0003800000 */
.L_x_1127:
        /* <DEDUP_REMOVED lines=10> */
.L_x_1130:
[----:B------:R-:W-:Y:S05]  /*1f950*/  BSYNC B1 ;  /* 0x0000000000017941 */ /* 0x000fea0003800000 */
.L_x_1129:
        /* <DEDUP_REMOVED lines=10> */
.L_x_1132:
[----:B------:R-:W-:Y:S05]  /*1fa00*/  BSYNC B1 ;  /* 0x0000000000017941 */ /* 0x000fea0003800000 */
.L_x_1131:
        /* <DEDUP_REMOVED lines=10> */
.L_x_1134:
[----:B------:R-:W-:Y:S05]  /*1fab0*/  BSYNC B1 ;  /* 0x0000000000017941 */ /* 0x000fea0003800000 */
.L_x_1133:
        /* <DEDUP_REMOVED lines=10> */
.L_x_1136:
[----:B------:R-:W-:Y:S05]  /*1fb60*/  BSYNC B1 ;  /* 0x0000000000017941 */ /* 0x000fea0003800000 */
.L_x_1135:
        /* <DEDUP_REMOVED lines=10> */
.L_x_1138:
[----:B------:R-:W-:Y:S05]  /*1fc10*/  BSYNC B1 ;  /* 0x0000000000017941 */ /* 0x000fea0003800000 */
.L_x_1137:
        /* <DEDUP_REMOVED lines=10> */
.L_x_1140:
[----:B------:R-:W-:Y:S05]  /*1fcc0*/  BSYNC B1 ;  /* 0x0000000000017941 */ /* 0x000fea0003800000 */
.L_x_1139:
        /* <DEDUP_REMOVED lines=10> */
.L_x_1142:
[----:B------:R-:W-:Y:S05]  /*1fd70*/  BSYNC B1 ;  /* 0x0000000000017941 */ /* 0x000fea0003800000 */
.L_x_1141:
        /* <DEDUP_REMOVED lines=10> */
.L_x_1144:
[----:B------:R-:W-:Y:S05]  /*1fe20*/  BSYNC B1 ;  /* 0x0000000000017941 */ /* 0x000fea0003800000 */
.L_x_1143:
        /* <DEDUP_REMOVED lines=10> */
.L_x_1146:
[----:B------:R-:W-:Y:S05]  /*1fed0*/  BSYNC B1 ;  /* 0x0000000000017941 */ /* 0x000fea0003800000 */
.L_x_1145:
        /* <DEDUP_REMOVED lines=10> */
.L_x_1148:
[----:B------:R-:W-:Y:S05]  /*1ff80*/  BSYNC B1 ;  /* 0x0000000000017941 */ /* 0x000fea0003800000 */
.L_x_1147:
        /* <DEDUP_REMOVED lines=10> */
.L_x_1150:
[----:B------:R-:W-:Y:S05]  /*20030*/  BSYNC B1 ;  /* 0x0000000000017941 */ /* 0x000fea0003800000 */
.L_x_1149:
        /* <DEDUP_REMOVED lines=9> */
.L_x_1152:
[----:B------:R-:W-:Y:S05]  /*200d0*/  BSYNC B1 ;  /* 0x0000000000017941 */ /* 0x000fea0003800000 */
.L_x_1151:
        /* <DEDUP_REMOVED lines=9> */
.L_x_1154:
[----:B------:R-:W-:Y:S05]  /*20170*/  BSYNC B1 ;  /* 0x0000000000017941 */ /* 0x000fea0003800000 */
.L_x_1153:
[----:B-----5:R-:W-:Y:S01]  /*20180*/  HADD2.F32 R3, -RZ, R219.H0_H0 ;  /* 0x200000dbff037230 */ /* 0x020fe20000004100 */
[----:B------:R-:W-:Y:S01]  /*20190*/  ISETP.GT.AND P6, PT, R0, 0x108, P6 ;  /* 0x000001080000780c */ /* 0x000fe200037c4270 */
[----:B------:R-:W-:Y:S03]  /*201a0*/  BSSY B1, `(.L_x_1155) ;  /* 0x0000007000017945 */ /* 0x000fe60003800000 */
[----:B------:R-:W-:-:S04]  /*201b0*/  FMUL R4, R3, R16 ;  /* 0x0000001003047220 */ /* 0x000fc80000400000 */
[----:B------:R-:W-:-:S05]  /*201c0*/  FFMA R4, R109, R2, R4 ;  /* 0x000000026d047223 */ /* 0x000fca0000000004 */
[----:B------:R-:W-:-:S05]  /*201d0*/  F2FP.F16.F32.PACK_AB R4, RZ, R4 ;  /* 0x00000004ff04723e */ /* 0x000fca00000000ff */
[----:B------:R0:W-:Y:S01]  /*201e0*/  @P5 STG.E.U16 desc[UR36][R22.64+0x2d2], R4 ;  /* 0x0002d20416005986 */ /* 0x0001e2000c101524 */
[----:B------:R-:W-:Y:S05]  /*201f0*/  @!P6 BRA `(.L_x_1156) ;  /* 0x000000000004e947 */ /* 0x000fea0003800000 */
[----:B------:R0:W5:Y:S02]  /*20200*/  LDG.E.LTC128B.U16 R219, desc[UR36][R8.64+0x2d0] ;  /* 0x0002d02408db7981 */ /* 0x000164000c1e1520 */
.L_x_1156:
[----:B------:R-:W-:Y:S05]  /*20210*/  BSYNC B1 ;  /* 0x0000000000017941 */ /* 0x000fea0003800000 */
.L_x_1155:
        /* <DEDUP_REMOVED lines=9> */
.L_x_1158:
[----:B------:R-:W-:Y:S05]  /*202b0*/  BSYNC B1 ;  /* 0x0000000000017941 */ /* 0x000fea0003800000 */
.L_x_1157:
[----:B0----5:R-:W-:Y:S01]  /*202c0*/  HADD2.F32 R3, -RZ, R219.H0_H0 ;  /* 0x200000dbff037230 */ /* 0x021fe20000004100 */
        /* <DEDUP_REMOVED lines=8> */
.L_x_1160:
[----:B------:R-:W-:Y:S05]  /*20350*/  BSYNC B1 ;  /* 0x0000000000017941 */ /* 0x000fea0003800000 */
.L_x_1159:
        /* <DEDUP_REMOVED lines=9> */
.L_x_1162:
[----:B------:R-:W-:Y:S05]  /*203f0*/  BSYNC B1 ;  /* 0x0000000000017941 */ /* 0x000fea0003800000 */
.L_x_1161:
        /* <DEDUP_REMOVED lines=9> */
.L_x_1164:
[----:B------:R-:W-:Y:S05]  /*20490*/  BSYNC B1 ;  /* 0x0000000000017941 */ /* 0x000fea0003800000 */
.L_x_1163:
        /* <DEDUP_REMOVED lines=9> */
.L_x_1166:
[----:B------:R-:W-:Y:S05]  /*20530*/  BSYNC B1 ;  /* 0x0000000000017941 */ /* 0x000fea0003800000 */
.L_x_1165:
        /* <DEDUP_REMOVED lines=9> */
.L_x_1168:
[----:B------:R-:W-:Y:S05]  /*205d0*/  BSYNC B1 ;  /* 0x0000000000017941 */ /* 0x000fea0003800000 */
.L_x_1167:
        /* <DEDUP_REMOVED lines=9> */
.L_x_1170:
[----:B------:R-:W-:Y:S05]  /*20670*/  BSYNC B1 ;  /* 0x0000000000017941 */ /* 0x000fea0003800000 */
.L_x_1169:
        /* <DEDUP_REMOVED lines=9> */
.L_x_1172:
[----:B------:R-:W-:Y:S05]  /*20710*/  BSYNC B1 ;  /* 0x0000000000017941 */ /* 0x000fea0003800000 */
.L_x_1171:
        /* <DEDUP_REMOVED lines=9> */
.L_x_1174:
[----:B------:R-:W-:Y:S05]  /*207b0*/  BSYNC B1 ;  /* 0x0000000000017941 */ /* 0x000fea0003800000 */
.L_x_1173:
[----:B------:R-:W-:Y:S05]  /*207c0*/  @!P0 BRA `(.L_x_1175) ;  /* 0x000000c400848947 */ /* 0x000fea0003800000 */
[----:B-----5:R-:W-:-:S05]  /*207d0*/  HADD2.F32 R219, -RZ, R219.H0_H0 ;  /* 0x200000dbffdb7230 */ /* 0x020fca0000004100 */
[----:B------:R-:W-:-:S04]  /*207e0*/  FMUL R0, R219, R16 ;  /* 0x00000010db007220 */ /* 0x000fc80000400000 */
[----:B------:R-:W-:-:S05]  /*207f0*/  FFMA R0, R119, R2, R0 ;  /* 0x0000000277007223 */ /* 0x000fca0000000000 */
[----:B------:R-:W-:-:S05]  /*20800*/  F2FP.F16.F32.PACK_AB R0, RZ, R0 ;  /* 0x00000000ff00723e */ /* 0x000fca00000000ff */
[----:B------:R0:W-:Y:S01]  /*20810*/  STG.E.U16 desc[UR36][R216.64+0x2f2], R0 ;  /* 0x0002f200d8007986 */ /* 0x0001e2000c101524 */
[----:B------:R-:W-:Y:S05]  /*20820*/  BRA `(.L_x_1175) ;  /* 0x000000c4006c7947 */ /* 0x000fea0003800000 */
.L_x_30:
[----:B------:R-:W2:Y:S01]  /*20830*/  LDL.LU R11, [R1+0x518] ;  /* 0x00051800010b7983 */ /* 0x000ea20000300800 */
[----:B------:R-:W-:-:S03]  /*20840*/  ULDC.64 UR4, c[0x0][0x5c0] ;  /* 0x0001700000047ab9 */ /* 0x000fc60000000a00 */
[----:B------:R-:W4:Y:S04]  /*20850*/  LDL.LU R10, [R1+0x51c] ;  /* 0x00051c00010a7983 */ /* 0x000f280000300800 */
[----:B------:R-:W5:Y:S04]  /*20860*/  LDL.LU R9, [R1+0x524] ;  /* 0x0005240001097983 */ /* 0x000f680000300800 */
[----:B------:R-:W3:Y:S04]  /*20870*/  LDL.LU R12, [R1+0x528] ;  /* 0x00052800010c7983 */ /* 0x000ee80000300800 */
[----:B------:R-:W5:Y:S04]  /*20880*/  LDL.LU R235, [R1+0x598] ;  /* 0x0005980001eb7983 */ /* 0x000f680000300800 */
        /* <DEDUP_REMOVED lines=16> */
[----:B------:R-:W5:Y:S01]  /*20990*/  LDL.LU R216, [R1+0x5dc] ;  /* 0x0005dc0001d87983 */ /* 0x000f620000300800 */
[----:B------:R-:W-:-:S03]  /*209a0*/  LEA R4, P0, R6, UR4, 0x1 ;  /* 0x0000000406047c11 */ /* 0x000fc6000f8008ff */
[----:B------:R-:W5:Y:S04]  /*209b0*/  LDL.LU R23, [R1+0x5e0] ;  /* 0x0005e00001177983 */ /* 0x000f680000300800 */
[----:B------:R-:W5:Y:S04]  /*209c0*/  LDL.LU R22, [R1+0x5e4] ;  /* 0x0005e40001167983 */ /* 0x000f680000300800 */
[----:B------:R-:W5:Y:S04]  /*209d0*/  LDL.LU R21, [R1+0x5e8] ;  /* 0x0005e80001157983 */ /* 0x000f680000300800 */
[----:B------:R-:W5:Y:S01]  /*209e0*/  LDL.LU R20, [R1+0x5ec] ;  /* 0x0005ec0001147983 */ /* 0x000f620000300800 */
[----:B------:R-:W-:-:S03]  /*209f0*/  LEA.HI.X R5, R6, UR5, R19, 0x1, P0 ;  /* 0x0000000506057c11 */ /* 0x000fc600080f0c13 */
[----:B------:R-:W5:Y:S04]  /*20a00*/  LDL.LU R18, [R1+0x5f0] ;  /* 0x0005f00001127983 */ /* 0x000f680000300800 */
[----:B------:R-:W5:Y:S04]  /*20a10*/  LDL.LU R15, [R1+0x5f4] ;  /* 0x0005f400010f7983 */ /* 0x000f680000300800 */
[----:B------:R-:W5:Y:S04]  /*20a20*/  LDL.LU R14, [R1+0x5f8] ;  /* 0x0005f800010e7983 */ /* 0x000f680000300800 */
[----:B------:R-:W5:Y:S04]  /*20a30*/  LDL.LU R13, [R1+0x5fc] ;  /* 0x0005fc00010d7983 */ /* 0x000f680000300800 */
[----:B------:R-:W2:Y:S04]  /*20a40*/  LDL.LU R6, [R1+0x480] ;  /* 0x0004800001067983 */ /* 0x000ea80000300800 */
[----:B------:R-:W4:Y:S04]  /*20a50*/  LDL.LU R7, [R1+0x488] ;  /* 0x0004880001077983 */ /* 0x000f280000300800 */
[----:B------:R-:W5:Y:S01]  /*20a60*/  LDL.LU R19, [R1+0x594] ;  /* 0x0005940001137983 */ /* 0x000f620000300800 */
[----:B--2---:R-:W-:-:S05]  /*20a70*/  FMUL R6, R6, R2 ;  /* 0x0000000206067220 */ /* 0x004fca0000400000 */
[----:B------:R-:W-:-:S05]  /*20a80*/  F2FP.F16.F32.PACK_AB R6, RZ, R6 ;  /* 0x00000006ff06723e */ /* 0x000fca00000000ff */
[----:B------:R0:W-:Y:S04]  /*20a90*/  @P1 STG.E.U16 desc[UR36][R4.64], R6 ;  /* 0x0000000604001986 */ /* 0x0001e8000c101524 */
[----:B0-----:R-:W2:Y:S01]  /*20aa0*/  LDL.LU R6, [R1+0x484] ;  /* 0x0004840001067983 */ /* 0x001ea20000300800 */
[----:B------:R-:W-:Y:S01]  /*20ab0*/  ISETP.GT.AND P2, PT, R3, 0x1, PT ;  /* 0x000000010300780c */ /* 0x000fe20003f44270 */
[----:B----4-:R-:W-:Y:S01]  /*20ac0*/  FMUL R7, R7, R2 ;  /* 0x0000000207077220 */ /* 0x010fe20000400000 */
[----:B------:R-:W-:Y:S01]  /*20ad0*/  USHF.L.U32 UR5, UR6, 0x4, URZ ;  /* 0x0000000406057899 */ /* 0x000fe2000800063f */
[C---:B------:R-:W-:Y:S01]  /*20ae0*/  ISETP.GT.AND P1, PT, R0.reuse, 0x8, P5 ;  /* 0x000000080000780c */ /* 0x040fe20002f24270 */
[----:B------:R-:W-:Y:S01]  /*20af0*/  USHF.L.U64.HI UR4, UR6, 0x4, UR7 ;  /* 0x0000000406047899 */ /* 0x000fe20008010207 */
[----:B------:R-:W-:-:S02]  /*20b00*/  ISETP.GT.AND P0, PT, R0, RZ, P2 ;  /* 0x000000ff0000720c */ /* 0x000fc40001704270 */
[----:B------:R-:W-:-:S04]  /*20b10*/  F2FP.F16.F32.PACK_AB R7, RZ, R7 ;  /* 0x00000007ff07723e */ /* 0x000fc800000000ff */
[----:B------:R-:W-:Y:S01]  /*20b20*/  PRMT R8, R7, 0x7610, R8 ;  /* 0x0000761007087816 */ /* 0x000fe20000000008 */
[----:B--2---:R-:W-:-:S05]  /*20b30*/  FMUL R6, R6, R2 ;  /* 0x0000000206067220 */ /* 0x004fca0000400000 */
[----:B------:R-:W-:-:S05]  /*20b40*/  F2FP.F16.F32.PACK_AB R6, RZ, R6 ;  /* 0x00000006ff06723e */ /* 0x000fca00000000ff */
[----:B------:R0:W-:Y:S02]  /*20b50*/  @P0 STG.E.U16 desc[UR36][R4.64+0x2], R6 ;  /* 0x0000020604000986 */ /* 0x0001e4000c101524 */
[----:B0-----:R-:W-:-:S04]  /*20b60*/  IADD3 R6, P0, R4, UR5, RZ ;  /* 0x0000000504067c10 */ /* 0x001fc8000ff1e0ff */
[----:B------:R-:W-:-:S05]  /*20b70*/  IADD3.X R7, R5, UR4, RZ, P0, !PT ;  /* 0x0000000405077c10 */ /* 0x000fca00087fe4ff */
[----:B------:R0:W-:Y:S04]  /*20b80*/  @P1 STG.E.U16 desc[UR36][R6.64], R8 ;  /* 0x0000000806001986 */ /* 0x0001e8000c101524 */
[----:B0-----:R-:W2:Y:S01]  /*20b90*/  LDL.LU R8, [R1+0x48c] ;  /* 0x00048c0001087983 */ /* 0x001ea20000300800 */
[----:B------:R-:W-:Y:S01]  /*20ba0*/  ISETP.GT.AND P0, PT, R0, 0x8, P2 ;  /* 0x000000080000780c */ /* 0x000fe20001704270 */
[----:B--2---:R-:W-:-:S05]  /*20bb0*/  FMUL R8, R8, R2 ;  /* 0x0000000208087220 */ /* 0x004fca0000400000 */
[----:B------:R-:W-:-:S07]  /*20bc0*/  F2FP.F16.F32.PACK_AB R8, RZ, R8 ;  /* 0x00000008ff08723e */ /* 0x000fce00000000ff */
[----:B------:R0:W-:Y:S04]  /*20bd0*/  @P0 STG.E.U16 desc[UR36][R6.64+0x2], R8 ;  /* 0x0000020806000986 */ /* 0x0001e8000c101524 */
[----:B0-----:R-:W2:Y:S01]  /*20be0*/  LDL.LU R8, [R1+0x490] ;  /* 0x0004900001087983 */ /* 0x001ea20000300800 */
[----:B------:R-:W-:-:S04]  /*20bf0*/  ISETP.GT.AND P2, PT, R3, 0x8, PT ;  /* 0x000000080300780c */ /* 0x000fc80003f44270 */
[----:B------:R-:W-:Y:S01]  /*20c00*/  ISETP.GT.AND P0, PT, R0, RZ, P2 ;  /* 0x000000ff0000720c */ /* 0x000fe20001704270 */
        /* <DEDUP_REMOVED lines=10> */
[----:B------:R-:W-:Y:S01]  /*20cb0*/  ISETP.GT.AND P0, PT, R0, 0x8, P2 ;  /* 0x000000080000780c */ /* 0x000fe20001704270 */
        /* <DEDUP_REMOVED lines=173> */
[----:B------:R0:W-:Y:S01]  /*21790*/  @P0 STG.E.U16 desc[UR36][R4.64+0x92], R8 ;  /* 0x0000920804000986 */ /* 0x0001e2000c101524 */
[----:B------:R-:W-:Y:S01]  /*217a0*/  ISETP.GT.AND P0, PT, R0, 0x8, P2 ;  /* 0x000000080000780c */ /* 0x000fe20001704270 */
[----:B0-----:R-:W-:-:S05]  /*217b0*/  FMUL R8, R11, R2 ;  /* 0x000000020b087220 */ /* 0x001fca0000400000 */
[----:B------:R-:W-:-:S07]  /*217c0*/  F2FP.F16.F32.PACK_AB R8, RZ, R8 ;  /* 0x00000008ff08723e */ /* 0x000fce00000000ff */
[----:B------:R0:W-:Y:S01]  /*217d0*/  @P0 STG.E.U16 desc[UR36][R6.64+0x90], R8 ;  /* 0x0000900806000986 */ /* 0x0001e2000c101524 */
[----:B------:R-:W-:Y:S01]  /*217e0*/  ISETP.GT.AND P0, PT, R0, 0x8, P1 ;  /* 0x000000080000780c */ /* 0x000fe20000f04270 */
[----:B0-----:R-:W-:-:S05]  /*217f0*/  FMUL R8, R10, R2 ;  /* 0x000000020a087220 */ /* 0x001fca0000400000 */
[----:B------:R-:W-:-:S07]  /*21800*/  F2FP.F16.F32.PACK_AB R8, RZ, R8 ;  /* 0x00000008ff08723e */ /* 0x000fce00000000ff */
[----:B------:R0:W-:Y:S04]  /*21810*/  @P0 STG.E.U16 desc[UR36][R6.64+0x92], R8 ;  /* 0x0000920806000986 */ /* 0x0001e8000c101524 */
[----:B0-----:R-:W2:Y:S01]  /*21820*/  LDL.LU R8, [R1+0x520] ;  /* 0x0005200001087983 */ /* 0x001ea20000300800 */
[----:B------:R-:W-:Y:S01]  /*21830*/  IMAD.U32 R10, RZ, RZ, UR6 ;  /* 0x00000006ff0a7e24 */ /* 0x000fe2000f8e00ff */
[----:B------:R-:W-:Y:S01]  /*21840*/  USHF.L.U64.HI UR10, UR6, 0x8, UR7 ;  /* 0x00000008060a7899 */ /* 0x000fe20008010207 */
[C---:B------:R-:W-:Y:S01]  /*21850*/  ISETP.GT.AND P2, PT, R3.reuse, 0x50, PT ;  /* 0x000000500300780c */ /* 0x040fe20003f44270 */
[----:B---3--:R-:W-:Y:S01]  /*21860*/  FMUL R12, R12, R2 ;  /* 0x000000020c0c7220 */ /* 0x008fe20000400000 */
[----:B------:R-:W-:Y:S02]  /*21870*/  ISETP.GT.AND P1, PT, R3, 0x51, PT ;  /* 0x000000510300780c */ /* 0x000fe40003f24270 */
[----:B------:R-:W-:-:S02]  /*21880*/  LEA R10, P0, R10, R4, 0x8 ;  /* 0x000000040a0a7211 */ /* 0x000fc400078040ff */
[----:B------:R-:W-:Y:S02]  /*21890*/  F2FP.F16.F32.PACK_AB R12, RZ, R12 ;  /* 0x0000000cff0c723e */ /* 0x000fe400000000ff */
[----:B------:R-:W-:Y:S01]  /*218a0*/  IADD3.X R11, R5, UR10, RZ, P0, !PT ;  /* 0x0000000a050b7c10 */ /* 0x000fe200087fe4ff */
[----:B------:R-:W-:Y:S01]  /*218b0*/  USHF.L.U64.HI UR10, UR6, 0x9, UR7 ;  /* 0x00000009060a7899 */ /* 0x000fe20008010207 */
[----:B------:R-:W-:Y:S01]  /*218c0*/  ISETP.GT.AND P0, PT, R0, RZ, P2 ;  /* 0x000000ff0000720c */ /* 0x000fe20001704270 */
[----:B--2---:R-:W-:-:S05]  /*218d0*/  FMUL R8, R8, R2 ;  /* 0x0000000208087220 */ /* 0x004fca0000400000 */
[----:B------:R-:W-:-:S07]  /*218e0*/  F2FP.F16.F32.PACK_AB R8, RZ, R8 ;  /* 0x00000008ff08723e */ /* 0x000fce00000000ff */
[----:B------:R5:W-:Y:S01]  /*218f0*/  @P0 STG.E.U16 desc[UR36][R4.64+0xa0], R8 ;  /* 0x0000a00804000986 */ /* 0x000be2000c101524 */
[----:B------:R-:W-:Y:S01]  /*21900*/  ISETP.GT.AND P0, PT, R0, RZ, P1 ;  /* 0x000000ff0000720c */ /* 0x000fe20000f04270 */
[----:B-----5:R-:W-:-:S05]  /*21910*/  FMUL R8, R9, R2 ;  /* 0x0000000209087220 */ /* 0x020fca0000400000 */
[----:B------:R-:W-:-:S07]  /*21920*/  F2FP.F16.F32.PACK_AB R8, RZ, R8 ;  /* 0x00000008ff08723e */ /* 0x000fce00000000ff */
[----:B------:R0:W-:Y:S02]  /*21930*/  @P0 STG.E.U16 desc[UR36][R4.64+0xa2], R8 ;  /* 0x0000a20804000986 */ /* 0x0001e4000c101524 */
[----:B0-----:R-:W-:-:S05]  /*21940*/  IMAD.U32 R8, RZ, RZ, UR6 ;  /* 0x00000006ff087e24 */ /* 0x001fca000f8e00ff */
[----:B------:R-:W-:-:S04]  /*21950*/  LEA R8, P0, R8, R4, 0x9 ;  /* 0x0000000408087211 */ /* 0x000fc800078048ff */
[----:B------:R-:W-:Y:S02]  /*21960*/  IADD3.X R9, R5, UR10, RZ, P0, !PT ;  /* 0x0000000a05097c10 */ /* 0x000fe400087fe4ff */
[----:B------:R-:W-:-:S13]  /*21970*/  ISETP.GT.AND P0, PT, R0, 0x8, P2 ;  /* 0x000000080000780c */ /* 0x000fda0001704270 */
        /* <DEDUP_REMOVED lines=139> */
[C---:B------:R-:W-:Y:S02]  /*22230*/  ISETP.GT.AND P2, PT, R3.reuse, 0x88, PT ;  /* 0x000000880300780c */ /* 0x040fe40003f44270 */
[C---:B------:R-:W-:Y:S02]  /*22240*/  ISETP.GT.AND P1, PT, R3.reuse, 0x89, PT ;  /* 0x000000890300780c */ /* 0x040fe40003f24270 */
[----:B------:R-:W-:Y:S02]  /*22250*/  ISETP.GT.AND P0, PT, R0, RZ, P2 ;  /* 0x000000ff0000720c */ /* 0x000fe40001704270 */
[----:B------:R-:W-:-:S02]  /*22260*/  ISETP.GT.AND P4, PT, R3, 0xa9, PT ;  /* 0x000000a90300780c */ /* 0x000fc40003f84270 */
[----:B------:R-:W-:Y:S01]  /*22270*/  ISETP.GT.AND P3, PT, R3, 0xb1, PT ;  /* 0x000000b10300780c */ /* 0x000fe20003f64270 */
[----:B--2---:R-:W-:-:S05]  /*22280*/  FMUL R12, R12, R2 ;  /* 0x000000020c0c7220 */ /* 0x004fca0000400000 */
[----:B------:R-:W-:-:S05]  /*22290*/  F2FP.F16.F32.PACK_AB R12, RZ, R12 ;  /* 0x0000000cff0c723e */ /* 0x000fca00000000ff */
[----:B------:R0:W-:Y:S01]  /*222a0*/  @P0 STG.E.U16 desc[UR36][R4.64+0x110], R12 ;  /* 0x0001100c04000986 */ /* 0x0001e2000c101524 */
[----:B------:R-:W-:Y:S01]  /*222b0*/  ISETP.GT.AND P0, PT, R0, RZ, P1 ;  /* 0x000000ff0000720c */ /* 0x000fe20000f04270 */
[----:B0-----:R-:W-:-:S05]  /*222c0*/  FMUL R12, R19, R2 ;  /* 0x00000002130c7220 */ /* 0x001fca0000400000 */
[----:B------:R-:W-:-:S07]  /*222d0*/  F2FP.F16.F32.PACK_AB R12, RZ, R12 ;  /* 0x0000000cff0c723e */ /* 0x000fce00000000ff */
[----:B------:R0:W-:Y:S01]  /*222e0*/  @P0 STG.E.U16 desc[UR36][R4.64+0x112], R12 ;  /* 0x0001120c04000986 */ /* 0x0001e2000c101524 */
[----:B------:R-:W-:Y:S02]  /*222f0*/  ISETP.GT.AND P0, PT, R0, 0x8, P2 ;  /* 0x000000080000780c */ /* 0x000fe40001704270 */
[----:B------:R-:W-:Y:S01]  /*22300*/  ISETP.GT.AND P2, PT, R3, 0x90, PT ;  /* 0x000000900300780c */ /* 0x000fe20003f44270 */
[----:B0-----:R-:W-:-:S05]  /*22310*/  FMUL R12, R235, R2 ;  /* 0x00000002eb0c7220 */ /* 0x001fca0000400000 */
[----:B------:R-:W-:-:S05]  /*22320*/  F2FP.F16.F32.PACK_AB R12, RZ, R12 ;  /* 0x0000000cff0c723e */ /* 0x000fca00000000ff */
[----:B------:R0:W-:Y:S01]  /*22330*/  @P0 STG.E.U16 desc[UR36][R6.64+0x110], R12 ;  /* 0x0001100c06000986 */ /* 0x0001e2000c101524 */
[----:B------:R-:W-:Y:S02]  /*22340*/  ISETP.GT.AND P0, PT, R0, 0x8, P1 ;  /* 0x000000080000780c */ /* 0x000fe40000f04270 */
[----:B------:R-:W-:Y:S01]  /*22350*/  ISETP.GT.AND P1, PT, R3, 0x91, PT ;  /* 0x000000910300780c */ /* 0x000fe20003f24270 */
[----:B0-----:R-:W-:-:S05]  /*22360*/  FMUL R12, R234, R2 ;  /* 0x00000002ea0c7220 */ /* 0x001fca0000400000 */
[----:B------:R-:W-:-:S05]  /*22370*/  F2FP.F16.F32.PACK_AB R12, RZ, R12 ;  /* 0x0000000cff0c723e */ /* 0x000fca00000000ff */
[----:B------:R0:W-:Y:S01]  /*22380*/  @P0 STG.E.U16 desc[UR36][R6.64+0x112], R12 ;  /* 0x0001120c06000986 */ /* 0x0001e2000c101524 */
[----:B------:R-:W-:Y:S01]  /*22390*/  ISETP.GT.AND P0, PT, R0, RZ, P2 ;  /* 0x000000ff0000720c */ /* 0x000fe20001704270 */
[----:B0-----:R-:W-:-:S05]  /*223a0*/  FMUL R12, R233, R2 ;  /* 0x00000002e90c7220 */ /* 0x001fca0000400000 */
[----:B------:R-:W-:-:S07]  /*223b0*/  F2FP.F16.F32.PACK_AB R12, RZ, R12 ;  /* 0x0000000cff0c723e */ /* 0x000fce00000000ff */
        /* <DEDUP_REMOVED lines=83> */
[----:B------:R-:W-:-:S04]  /*228f0*/  ISETP.GT.AND P0, PT, R3, 0xb8, PT ;  /* 0x000000b80300780c */ /* 0x000fc80003f04270 */
[----:B------:R-:W-:Y:S01]  /*22900*/  ISETP.GT.AND P1, PT, R0, RZ, P0 ;  /* 0x000000ff0000720c */ /* 0x000fe20000724270 */
        /* <DEDUP_REMOVED lines=8> */
[----:B------:R-:W-:Y:S01]  /*22990*/  ISETP.GT.AND P6, PT, R0, 0x8, P0 ;  /* 0x000000080000780c */ /* 0x000fe200007c4270 */
[----:B0-----:R-:W-:Y:S02]  /*229a0*/  FMUL R12, R14, R2 ;  /* 0x000000020e0c7220 */ /* 0x001fe40000400000 */
[----:B------:R-:W2:Y:S03]  /*229b0*/  LDL.LU R14, [R1+0x300] ;  /* 0x00030000010e7983 */ /* 0x000ea60000300800 */
[----:B------:R-:W-:-:S07]  /*229c0*/  F2FP.F16.F32.PACK_AB R12, RZ, R12 ;  /* 0x0000000cff0c723e */ /* 0x000fce00000000ff */
[----:B------:R0:W-:Y:S02]  /*229d0*/  @P6 STG.E.U16 desc[UR36][R6.64+0x170], R12 ;  /* 0x0001700c06006986 */ /* 0x0001e4000c101524 */
[----:B0-----:R-:W-:Y:S02]  /*229e0*/  FMUL R12, R13, R2 ;  /* 0x000000020d0c7220 */ /* 0x001fe40000400000 */
[----:B------:R-:W3:Y:S04]  /*229f0*/  LDL.LU R13, [R1+0x304] ;  /* 0x00030400010d7983 */ /* 0x000ee80000300800 */
[----:B------:R-:W4:Y:S01]  /*22a00*/  LDL.LU R18, [R1+0x308] ;  /* 0x0003080001127983 */ /* 0x000f220000300800 */
[C---:B------:R-:W-:Y:S02]  /*22a10*/  ISETP.GT.AND P6, PT, R0.reuse, 0x8, P1 ;  /* 0x000000080000780c */ /* 0x040fe40000fc4270 */
[----:B------:R-:W-:Y:S01]  /*22a20*/  F2FP.F16.F32.PACK_AB R12, RZ, R12 ;  /* 0x0000000cff0c723e */ /* 0x000fe200000000ff */
[----:B------:R-:W5:Y:S04]  /*22a30*/  LDL.LU R19, [R1+0x424] ;  /* 0x0004240001137983 */ /* 0x000f680000300800 */
[----:B------:R-:W5:Y:S04]  /*22a40*/  LDL.LU R235, [R1+0x428] ;  /* 0x0004280001eb7983 */ /* 0x000f680000300800 */
[----:B------:R-:W5:Y:S04]  /*22a50*/  LDL.LU R234, [R1+0x42c] ;  /* 0x00042c0001ea7983 */ /* 0x000f680000300800 */
[----:B------:R2:W-:Y:S01]  /*22a60*/  @P6 STG.E.U16 desc[UR36][R6.64+0x172], R12 ;  /* 0x0001720c06006986 */ /* 0x0005e2000c101524 */
[----:B------:R-:W-:-:S03]  /*22a70*/  ISETP.GT.AND P6, PT, R0, 0x80, P5 ;  /* 0x000000800000780c */ /* 0x000fc60002fc4270 */
        /* <DEDUP_REMOVED lines=20> */
[----:B--2---:R-:W-:-:S05]  /*22bc0*/  FMUL R12, R14, R2 ;  /* 0x000000020e0c7220 */ /* 0x004fca0000400000 */
[----:B------:R-:W-:-:S05]  /*22bd0*/  F2FP.F16.F32.PACK_AB R12, RZ, R12 ;  /* 0x0000000cff0c723e */ /* 0x000fca00000000ff */
[----:B------:R3:W-:Y:S01]  /*22be0*/  @P6 STG.E.U16 desc[UR36][R10.64], R12 ;  /* 0x0000000c0a006986 */ /* 0x0007e2000c101524 */
[----:B------:R-:W-:-:S04]  /*22bf0*/  ISETP.GT.AND P6, PT, R3, 0x1, PT ;  /* 0x000000010300780c */ /* 0x000fc80003fc4270 */
[----:B------:R-:W-:Y:S01]  /*22c00*/  ISETP.GT.AND P6, PT, R0, 0x80, P6 ;  /* 0x000000800000780c */ /* 0x000fe200037c4270 */
[----:B---3--:R-:W-:-:S05]  /*22c10*/  FMUL R12, R13, R2 ;  /* 0x000000020d0c7220 */ /* 0x008fca0000400000 */
[----:B------:R-:W-:-:S07]  /*22c20*/  F2FP.F16.F32.PACK_AB R12, RZ, R12 ;  /* 0x0000000cff0c723e */ /* 0x000fce00000000ff */
[----:B------:R0:W-:Y:S01]  /*22c30*/  @P6 STG.E.U16 desc[UR36][R10.64+0x2], R12 ;  /* 0x0000020c0a006986 */ /* 0x0001e2000c101524 */
[----:B------:R-:W-:-:S04]  /*22c40*/  IADD3 R14, P6, R10, UR5, RZ ;  /* 0x000000050a0e7c10 */ /* 0x000fc8000ffde0ff */
[----:B------:R-:W-:Y:S02]  /*22c50*/  IADD3.X R15, R11, UR4, RZ, P6, !PT ;  /* 0x000000040b0f7c10 */ /* 0x000fe4000b7fe4ff */
[----:B0-----:R-:W-:-:S04]  /*22c60*/  IADD3 R12, P6, R8, UR5, RZ ;  /* 0x00000005080c7c10 */ /* 0x001fc8000ffde0ff */
[----:B------:R-:W-:Y:S02]  /*22c70*/  IADD3.X R13, R9, UR4, RZ, P6, !PT ;  /* 0x00000004090d7c10 */ /* 0x000fe4000b7fe4ff */
[----:B------:R-:W-:Y:S01]  /*22c80*/  ISETP.GT.AND P6, PT, R0, 0x88, P5 ;  /* 0x000000880000780c */ /* 0x000fe20002fc4270 */
[----:B----4-:R-:W-:-:S05]  /*22c90*/  FMUL R18, R18, R2 ;  /* 0x0000000212127220 */ /* 0x010fca0000400000 */
[----:B------:R-:W-:-:S07]  /*22ca0*/  F2FP.F16.F32.PACK_AB R18, RZ, R18 ;  /* 0x00000012ff12723e */ /* 0x000fce00000000ff */
[----:B------:R0:W-:Y:S04]  /*22cb0*/  @P6 STG.E.U16 desc[UR36][R14.64], R18 ;  /* 0x000000120e006986 */ /* 0x0001e8000c101524 */
[----:B0-----:R-:W2:Y:S01]  /*22cc0*/  LDL.LU R18, [R1+0x30c] ;  /* 0x00030c0001127983 */ /* 0x001ea20000300800 */
[----:B------:R-:W-:-:S04]  /*22cd0*/  ISETP.GT.AND P6, PT, R3, 0x1, PT ;  /* 0x000000010300780c */ /* 0x000fc80003fc4270 */
[----:B------:R-:W-:Y:S01]  /*22ce0*/  ISETP.GT.AND P6, PT, R0, 0x88, P6 ;  /* 0x000000880000780c */ /* 0x000fe200037c4270 */
[----:B--2---:R-:W-:-:S05]  /*22cf0*/  FMUL R18, R18, R2 ;  /* 0x0000000212127220 */ /* 0x004fca0000400000 */
        /* <DEDUP_REMOVED lines=415> */
[----:B------:R5:W-:Y:S01]  /*246f0*/  @P6 STG.E.U16 desc[UR36][R10.64+0x120], R18 ;  /* 0x000120120a006986 */ /* 0x000be2000c101524 */
[----:B------:R-:W-:-:S04]  /*24700*/  ISETP.GT.AND P6, PT, R3, 0x91, PT ;  /* 0x000000910300780c */ /* 0x000fc80003fc4270 */
[----:B------:R-:W-:Y:S01]  /*24710*/  ISETP.GT.AND P6, PT, R0, 0x80, P6 ;  /* 0x000000800000780c */ /* 0x000fe200037c4270 */
[----:B-----5:R-:W-:Y:S02]  /*24720*/  FMUL R18, R19, R2 ;  /* 0x0000000213127220 */ /* 0x020fe40000400000 */
[----:B------:R-:W2:Y:S03]  /*24730*/  LDL.LU R19, [R1+0x2a4] ;  /* 0x0002a40001137983 */ /* 0x000ea60000300800 */
[----:B------:R-:W-:-:S07]  /*24740*/  F2FP.F16.F32.PACK_AB R18, RZ, R18 ;  /* 0x00000012ff12723e */ /* 0x000fce00000000ff */
[----:B------:R0:W-:Y:S01]  /*24750*/  @P6 STG.E.U16 desc[UR36][R10.64+0x122], R18 ;  /* 0x000122120a006986 */ /* 0x0001e2000c101524 */
[----:B------:R-:W-:-:S04]  /*24760*/  ISETP.GT.AND P6, PT, R3, 0x90, PT ;  /* 0x000000900300780c */ /* 0x000fc80003fc4270 */
[----:B------:R-:W-:Y:S01]  /*24770*/  ISETP.GT.AND P6, PT, R0, 0x88, P6 ;  /* 0x000000880000780c */ /* 0x000fe200037c4270 */
[----:B0-----:R-:W-:Y:S02]  /*24780*/  FMUL R18, R235, R2 ;  /* 0x00000002eb127220 */ /* 0x001fe40000400000 */
[----:B------:R-:W3:Y:S03]  /*24790*/  LDL.LU R235, [R1+0x2a8] ;  /* 0x0002a80001eb7983 */ /* 0x000ee60000300800 */
[----:B------:R-:W-:-:S07]  /*247a0*/  F2FP.F16.F32.PACK_AB R18, RZ, R18 ;  /* 0x00000012ff12723e */ /* 0x000fce00000000ff */
[----:B------:R0:W-:Y:S01]  /*247b0*/  @P6 STG.E.U16 desc[UR36][R14.64+0x120], R18 ;  /* 0x000120120e006986 */ /* 0x0001e2000c101524 */
[----:B------:R-:W-:-:S04]  /*247c0*/  ISETP.GT.AND P6, PT, R3, 0x91, PT ;  /* 0x000000910300780c */ /* 0x000fc80003fc4270 */
[----:B------:R-:W-:Y:S01]  /*247d0*/  ISETP.GT.AND P6, PT, R0, 0x88, P6 ;  /* 0x000000880000780c */ /* 0x000fe200037c4270 */
[----:B0-----:R-:W-:Y:S02]  /*247e0*/  FMUL R18, R234, R2 ;  /* 0x00000002ea127220 */ /* 0x001fe40000400000 */
[----:B------:R-:W4:Y:S03]  /*247f0*/  LDL.LU R234, [R1+0x2ac] ;  /* 0x0002ac0001ea7983 */ /* 0x000f260000300800 */
[----:B------:R-:W-:-:S07]  /*24800*/  F2FP.F16.F32.PACK_AB R18, RZ, R18 ;  /* 0x00000012ff12723e */ /* 0x000fce00000000ff */
[----:B------:R0:W-:Y:S01]  /*24810*/  @P6 STG.E.U16 desc[UR36][R14.64+0x122], R18 ;  /* 0x000122120e006986 */ /* 0x0001e2000c101524 */
[----:B------:R-:W-:-:S04]  /*24820*/  ISETP.GT.AND P6, PT, R3, 0x98, PT ;  /* 0x000000980300780c */ /* 0x000fc80003fc4270 */
[----:B------:R-:W-:Y:S01]  /*24830*/  ISETP.GT.AND P6, PT, R0, 0x80, P6 ;  /* 0x000000800000780c */ /* 0x000fe200037c4270 */
[----:B0-----:R-:W-:Y:S02]  /*24840*/  FMUL R18, R233, R2 ;  /* 0x00000002e9127220 */ /* 0x001fe40000400000 */
[----:B------:R-:W5:Y:S03]  /*24850*/  LDL.LU R233, [R1+0x2b0] ;  /* 0x0002b00001e97983 */ /* 0x000f660000300800 */
        /* <DEDUP_REMOVED lines=63> */
[----:B------:R-:W4:Y:S03]  /*24c50*/  LDL.LU R222, [R1+0x2dc] ;  /* 0x0002dc0001de7983 */ /* 0x000f260000300800 */
[----:B------:R-:W-:-:S07]  /*24c60*/  F2FP.F16.F32.PACK_AB R18, RZ, R18 ;  /* 0x00000012ff12723e */ /* 0x000fce00000000ff */
[----:B------:R0:W-:Y:S01]  /*24c70*/  @P6 STG.E.U16 desc[UR36][R14.64+0x152], R18 ;  /* 0x000152120e006986 */ /* 0x0001e2000c101524 */
        /* <DEDUP_REMOVED lines=16> */
[----:B0-----:R-:W-:-:S05]  /*24d80*/  FMUL R18, R216, R2 ;  /* 0x00000002d8127220 */ /* 0x001fca0000400000 */
[----:B------:R-:W-:-:S07]  /*24d90*/  F2FP.F16.F32.PACK_AB R18, RZ, R18 ;  /* 0x00000012ff12723e */ /* 0x000fce00000000ff */
[----:B------:R0:W-:Y:S01]  /*24da0*/  @P6 STG.E.U16 desc[UR36][R14.64+0x162], R18 ;  /* 0x000162120e006986 */ /* 0x0001e2000c101524 */
[----:B------:R-:W-:Y:S01]  /*24db0*/  ISETP.GT.AND P6, PT, R0, 0x80, P0 ;  /* 0x000000800000780c */ /* 0x000fe200007c4270 */
[----:B0-----:R-:W-:Y:S02]  /*24dc0*/  FMUL R18, R23, R2 ;  /* 0x0000000217127220 */ /* 0x001fe40000400000 */
[----:B------:R-:W2:Y:S03]  /*24dd0*/  LDL.LU R23, [R1+0x2ec] ;  /* 0x0002ec0001177983 */ /* 0x000ea60000300800 */
[----:B------:R-:W-:-:S07]  /*24de0*/  F2FP.F16.F32.PACK_AB R18, RZ, R18 ;  /* 0x00000012ff12723e */ /* 0x000fce00000000ff */
[----:B------:R0:W-:Y:S01]  /*24df0*/  @P6 STG.E.U16 desc[UR36][R10.64+0x170], R18 ;  /* 0x000170120a006986 */ /* 0x0001e2000c101524 */
[----:B------:R-:W-:Y:S01]  /*24e00*/  ISETP.GT.AND P6, PT, R0, 0x80, P1 ;  /* 0x000000800000780c */ /* 0x000fe20000fc4270 */
[----:B0-----:R-:W-:Y:S02]  /*24e10*/  FMUL R18, R22, R2 ;  /* 0x0000000216127220 */ /* 0x001fe40000400000 */
[----:B------:R-:W3:Y:S03]  /*24e20*/  LDL.LU R22, [R1+0x2f0] ;  /* 0x0002f00001167983 */ /* 0x000ee60000300800 */
        /* <DEDUP_REMOVED lines=10> */
[----:B------:R-:W-:Y:S01]  /*24ed0*/  F2FP.F16.F32.PACK_AB R18, RZ, R18 ;  /* 0x00000012ff12723e */ /* 0x000fe200000000ff */
[----:B------:R-:W5:Y:S06]  /*24ee0*/  LDL.LU R216, [R1+0x2fc] ;  /* 0x0002fc0001d87983 */ /* 0x000f6c0000300800 */
[----:B------:R0:W-:Y:S04]  /*24ef0*/  @P6 STG.E.U16 desc[UR36][R14.64+0x172], R18 ;  /* 0x000172120e006986 */ /* 0x0001e8000c101524 */
[----:B0-----:R-:W2:Y:S01]  /*24f00*/  LDL.LU R14, [R1+0x180] ;  /* 0x00018000010e7983 */ /* 0x001ea20000300800 */
[----:B------:R-:W-:-:S03]  /*24f10*/  ISETP.GT.AND P6, PT, R0, 0x100, P5 ;  /* 0x000001000000780c */ /* 0x000fc60002fc4270 */
[----:B------:R-:W5:Y:S01]  /*24f20*/  LDL.LU R18, [R1+0x2a0] ;  /* 0x0002a00001127983 */ /* 0x000f620000300800 */
[----:B--2---:R-:W-:-:S05]  /*24f30*/  FMUL R14, R14, R2 ;  /* 0x000000020e0e7220 */ /* 0x004fca0000400000 */
[----:B------:R-:W-:-:S05]  /*24f40*/  F2FP.F16.F32.PACK_AB R14, RZ, R14 ;  /* 0x0000000eff0e723e */ /* 0x000fca00000000ff */
        /* <DEDUP_REMOVED lines=405> */
[----:B------:R-:W-:Y:S02]  /*268a0*/  ISETP.GT.AND P5, PT, R0, 0x108, P6 ;  /* 0x000001080000780c */ /* 0x000fe400037a4270 */
[----:B------:R-:W-:Y:S01]  /*268b0*/  ISETP.GT.AND P6, PT, R3, 0x90, PT ;  /* 0x000000900300780c */ /* 0x000fe20003fc4270 */
[-C--:B------:R-:W-:Y:S01]  /*268c0*/  FMUL R23, R23, R2.reuse ;  /* 0x0000000217177220 */ /* 0x080fe20000400000 */
[-C--:B---3--:R-:W-:Y:S01]  /*268d0*/  FMUL R22, R22, R2.reuse ;  /* 0x0000000216167220 */ /* 0x088fe20000400000 */
[-C--:B----4-:R-:W-:Y:S01]  /*268e0*/  FMUL R21, R21, R2.reuse ;  /* 0x0000000215157220 */ /* 0x090fe20000400000 */
[-C--:B-----5:R-:W-:Y:S01]  /*268f0*/  FMUL R20, R20, R2.reuse ;  /* 0x0000000214147220 */ /* 0x0a0fe20000400000 */
[----:B--2---:R-:W-:-:S05]  /*26900*/  FMUL R14, R14, R2 ;  /* 0x000000020e0e7220 */ /* 0x004fca0000400000 */
[----:B------:R-:W-:-:S05]  /*26910*/  F2FP.F16.F32.PACK_AB R14, RZ, R14 ;  /* 0x0000000eff0e723e */ /* 0x000fca00000000ff */
[----:B------:R0:W-:Y:S01]  /*26920*/  @P5 STG.E.U16 desc[UR36][R12.64+0x112], R14 ;  /* 0x0001120e0c005986 */ /* 0x0001e2000c101524 */
[----:B------:R-:W-:Y:S02]  /*26930*/  ISETP.GT.AND P5, PT, R0, 0x100, P6 ;  /* 0x000001000000780c */ /* 0x000fe400037a4270 */
[----:B------:R-:W-:Y:S01]  /*26940*/  ISETP.GT.AND P6, PT, R3, 0x91, PT ;  /* 0x000000910300780c */ /* 0x000fe20003fc4270 */
[----:B0-----:R-:W-:-:S05]  /*26950*/  FMUL R14, R18, R2 ;  /* 0x00000002120e7220 */ /* 0x001fca0000400000 */
[----:B------:R-:W-:-:S05]  /*26960*/  F2FP.F16.F32.PACK_AB R14, RZ, R14 ;  /* 0x0000000eff0e723e */ /* 0x000fca00000000ff */
[----:B------:R0:W-:Y:S01]  /*26970*/  @P5 STG.E.U16 desc[UR36][R8.64+0x120], R14 ;  /* 0x0001200e08005986 */ /* 0x0001e2000c101524 */
[----:B------:R-:W-:Y:S01]  /*26980*/  ISETP.GT.AND P5, PT, R0, 0x100, P6 ;  /* 0x000001000000780c */ /* 0x000fe200037a4270 */
[----:B0-----:R-:W-:-:S05]  /*26990*/  FMUL R14, R19, R2 ;  /* 0x00000002130e7220 */ /* 0x001fca0000400000 */
[----:B------:R-:W-:-:S07]  /*269a0*/  F2FP.F16.F32.PACK_AB R14, RZ, R14 ;  /* 0x0000000eff0e723e */ /* 0x000fce00000000ff */
[----:B------:R0:W-:Y:S01]  /*269b0*/  @P5 STG.E.U16 desc[UR36][R8.64+0x122], R14 ;  /* 0x0001220e08005986 */ /* 0x0001e2000c101524 */
[----:B------:R-:W-:-:S04]  /*269c0*/  ISETP.GT.AND P5, PT, R3, 0x90, PT ;  /* 0x000000900300780c */ /* 0x000fc80003fa4270 */
[----:B------:R-:W-:Y:S01]  /*269d0*/  ISETP.GT.AND P5, PT, R0, 0x108, P5 ;  /* 0x000001080000780c */ /* 0x000fe20002fa4270 */
[-C--:B0-----:R-:W-:Y:S01]  /*269e0*/  FMUL R14, R235, R2.reuse ;  /* 0x00000002eb0e7220 */ /* 0x081fe20000400000 */
[----:B------:R-:W-:Y:S01]  /*269f0*/  FMUL R18, R222, R2 ;  /* 0x00000002de127220 */ /* 0x000fe20000400000 */
[----:B------:R-:W2:Y:S03]  /*26a00*/  LDL.LU R235, [R1+0x13c] ;  /* 0x00013c0001eb7983 */ /* 0x000ea60000300800 */
[----:B------:R-:W-:-:S07]  /*26a10*/  F2FP.F16.F32.PACK_AB R14, RZ, R14 ;  /* 0x0000000eff0e723e */ /* 0x000fce00000000ff */
[----:B------:R0:W-:Y:S01]  /*26a20*/  @P5 STG.E.U16 desc[UR36][R12.64+0x120], R14 ;  /* 0x0001200e0c005986 */ /* 0x0001e2000c101524 */
[----:B------:R-:W-:Y:S02]  /*26a30*/  ISETP.GT.AND P5, PT, R0, 0x108, P6 ;  /* 0x000001080000780c */ /* 0x000fe400037a4270 */
[----:B------:R-:W-:Y:S01]  /*26a40*/  ISETP.GT.AND P6, PT, R3, 0x98, PT ;  /* 0x000000980300780c */ /* 0x000fe20003fc4270 */
[----:B0-----:R-:W-:Y:S01]  /*26a50*/  FMUL R14, R234, R2 ;  /* 0x00000002ea0e7220 */ /* 0x001fe20000400000 */
[----:B------:R-:W-:Y:S01]  /*26a60*/  F2FP.F16.F32.PACK_AB R18, RZ, R18 ;  /* 0x00000012ff12723e */ /* 0x000fe200000000ff */
[----:B------:R-:W3:Y:S03]  /*26a70*/  LDL.LU R234, [R1+0x140] ;  /* 0x0001400001ea7983 */ /* 0x000ee60000300800 */
[----:B------:R-:W-:-:S05]  /*26a80*/  F2FP.F16.F32.PACK_AB R14, RZ, R14 ;  /* 0x0000000eff0e723e */ /* 0x000fca00000000ff */
[----:B------:R0:W-:Y:S01]  /*26a90*/  @P5 STG.E.U16 desc[UR36][R12.64+0x122], R14 ;  /* 0x0001220e0c005986 */ /* 0x0001e2000c101524 */
[----:B------:R-:W-:Y:S02]  /*26aa0*/  ISETP.GT.AND P5, PT, R0, 0x100, P6 ;  /* 0x000001000000780c */ /* 0x000fe400037a4270 */
[----:B------:R-:W-:Y:S01]  /*26ab0*/  ISETP.GT.AND P6, PT, R3, 0x99, PT ;  /* 0x000000990300780c */ /* 0x000fe20003fc4270 */
[-C--:B0-----:R-:W-:Y:S01]  /*26ac0*/  FMUL R14, R233, R2.reuse ;  /* 0x00000002e90e7220 */ /* 0x081fe20000400000 */
[----:B------:R-:W-:Y:S01]  /*26ad0*/  PRMT R217, R18, 0x7610, R217 ;  /* 0x0000761012d97816 */ /* 0x000fe200000000d9 */
[----:B------:R-:W-:Y:S01]  /*26ae0*/  FMUL R19, R219, R2 ;  /* 0x00000002db137220 */ /* 0x000fe20000400000 */
[----:B------:R-:W4:Y:S02]  /*26af0*/  LDL.LU R233, [R1+0x144] ;  /* 0x0001440001e97983 */ /* 0x000f240000300800 */
[----:B------:R-:W-:-:S05]  /*26b00*/  F2FP.F16.F32.PACK_AB R14, RZ, R14 ;  /* 0x0000000eff0e723e */ /* 0x000fca00000000ff */
        /* <DEDUP_REMOVED lines=12> */
[----:B------:R-:W-:Y:S02]  /*26bd0*/  ISETP.GT.AND P5, PT, R0, 0x108, P6 ;  /* 0x000001080000780c */ /* 0x000fe400037a4270 */
[----:B------:R-:W-:Y:S01]  /*26be0*/  ISETP.GT.AND P6, PT, R3, 0xa0, PT ;  /* 0x000000a00300780c */ /* 0x000fe20003fc4270 */
[----:B0-----:R-:W-:Y:S02]  /*26bf0*/  FMUL R14, R230, R2 ;  /* 0x00000002e60e7220 */ /* 0x001fe40000400000 */
[----:B------:R-:W5:Y:S03]  /*26c00*/  LDL.LU R230, [R1+0x150] ;  /* 0x0001500001e67983 */ /* 0x000f660000300800 */
[----:B------:R-:W-:-:S05]  /*26c10*/  F2FP.F16.F32.PACK_AB R14, RZ, R14 ;  /* 0x0000000eff0e723e */ /* 0x000fca00000000ff */
[----:B------:R0:W-:Y:S01]  /*26c20*/  @P5 STG.E.U16 desc[UR36][R12.64+0x132], R14 ;  /* 0x0001320e0c005986 */ /* 0x0001e2000c101524 */
[----:B------:R-:W-:Y:S02]  /*26c30*/  ISETP.GT.AND P5, PT, R0, 0x100, P6 ;  /* 0x000001000000780c */ /* 0x000fe400037a4270 */
[----:B------:R-:W-:Y:S01]  /*26c40*/  ISETP.GT.AND P6, PT, R3, 0xa1, PT ;  /* 0x000000a10300780c */ /* 0x000fe20003fc4270 */
[----:B0-----:R-:W-:Y:S02]  /*26c50*/  FMUL R14, R229, R2 ;  /* 0x00000002e50e7220 */ /* 0x001fe40000400000 */
[----:B------:R-:W5:Y:S03]  /*26c60*/  LDL.LU R229, [R1+0x154] ;  /* 0x0001540001e57983 */ /* 0x000f660000300800 */
        /* <DEDUP_REMOVED lines=14> */
[----:B0-----:R-:W-:Y:S01]  /*26d50*/  FMUL R14, R226, R2 ;  /* 0x00000002e20e7220 */ /* 0x001fe20000400000 */
[----:B------:R-:W-:Y:S01]  /*26d60*/  ISETP.GT.AND P6, PT, R3, 0xa8, PT ;  /* 0x000000a80300780c */ /* 0x000fe20003fc4270 */
[----:B------:R-:W5:Y:S03]  /*26d70*/  LDL.LU R226, [R1+0x160] ;  /* 0x0001600001e27983 */ /* 0x000f660000300800 */
[----:B------:R-:W-:-:S04]  /*26d80*/  F2FP.F16.F32.PACK_AB R14, RZ, R14 ;  /* 0x0000000eff0e723e */ /* 0x000fc800000000ff */
[----:B------:R-:W-:Y:S01]  /*26d90*/  PRMT R15, R14, 0x7610, R15 ;  /* 0x000076100e0f7816 */ /* 0x000fe2000000000f */
[----:B------:R-:W-:Y:S02]  /*26da0*/  FMUL R14, R225, R2 ;  /* 0x00000002e10e7220 */ /* 0x000fe40000400000 */
[----:B------:R-:W5:Y:S04]  /*26db0*/  LDL.LU R225, [R1+0x164] ;  /* 0x0001640001e17983 */ /* 0x000f680000300800 */
[----:B------:R0:W-:Y:S01]  /*26dc0*/  @P5 STG.E.U16 desc[UR36][R12.64+0x142], R15 ;  /* 0x0001420f0c005986 */ /* 0x0001e2000c101524 */
[----:B------:R-:W-:Y:S02]  /*26dd0*/  ISETP.GT.AND P5, PT, R0, 0x100, P6 ;  /* 0x000001000000780c */ /* 0x000fe400037a4270 */
[----:B------:R-:W-:-:S02]  /*26de0*/  F2FP.F16.F32.PACK_AB R14, RZ, R14 ;  /* 0x0000000eff0e723e */ /* 0x000fc400000000ff */
[----:B------:R-:W-:-:S09]  /*26df0*/  ISETP.GT.AND P6, PT, R0, 0x108, P6 ;  /* 0x000001080000780c */ /* 0x000fd200037c4270 */
[----:B------:R1:W-:Y:S01]  /*26e00*/  @P5 STG.E.U16 desc[UR36][R8.64+0x150], R14 ;  /* 0x0001500e08005986 */ /* 0x0003e2000c101524 */
[----:B------:R-:W-:Y:S01]  /*26e10*/  ISETP.GT.AND P5, PT, R0, 0x100, P4 ;  /* 0x000001000000780c */ /* 0x000fe200027a4270 */
[-C--:B0-----:R-:W-:Y:S01]  /*26e20*/  FMUL R15, R224, R2.reuse ;  /* 0x00000002e00f7220 */ /* 0x081fe20000400000 */
[----:B-1----:R-:W-:-:S04]  /*26e30*/  FMUL R14, R223, R2 ;  /* 0x00000002df0e7220 */ /* 0x002fc80000400000 */
[----:B------:R-:W-:Y:S01]  /*26e40*/  F2FP.F16.F32.PACK_AB R15, RZ, R15 ;  /* 0x0000000fff0f723e */ /* 0x000fe200000000ff */
[----:B------:R-:W5:Y:S01]  /*26e50*/  LDL.LU R224, [R1+0x168] ;  /* 0x0001680001e07983 */ /* 0x000f620000300800 */
[----:B------:R-:W-:-:S05]  /*26e60*/  F2FP.F16.F32.PACK_AB R14, RZ, R14 ;  /* 0x0000000eff0e723e */ /* 0x000fca00000000ff */
[----:B------:R0:W-:Y:S01]  /*26e70*/  @P5 STG.E.U16 desc[UR36][R8.64+0x152], R15 ;  /* 0x0001520f08005986 */ /* 0x0001e2000c101524 */
[----:B------:R-:W-:-:S03]  /*26e80*/  ISETP.GT.AND P4, PT, R0, 0x108, P4 ;  /* 0x000001080000780c */ /* 0x000fc60002784270 */
[----:B------:R1:W-:Y:S01]  /*26e90*/  @P6 STG.E.U16 desc[UR36][R12.64+0x150], R14 ;  /* 0x0001500e0c006986 */ /* 0x0003e2000c101524 */
[C---:B------:R-:W-:Y:S02]  /*26ea0*/  ISETP.GT.AND P5, PT, R0.reuse, 0x100, P3 ;  /* 0x000001000000780c */ /* 0x040fe40001fa4270 */
[----:B------:R-:W-:Y:S01]  /*26eb0*/  ISETP.GT.AND P6, PT, R0, 0x100, P2 ;  /* 0x000001000000780c */ /* 0x000fe200017c4270 */
[----:B------:R-:W5:Y:S01]  /*26ec0*/  LDL.LU R223, [R1+0x16c] ;  /* 0x00016c0001df7983 */ /* 0x000f620000300800 */
[-C--:B0-----:R-:W-:Y:S01]  /*26ed0*/  FMUL R15, R221, R2.reuse ;  /* 0x00000002dd0f7220 */ /* 0x081fe20000400000 */
[----:B-1----:R-:W-:-:S04]  /*26ee0*/  FMUL R14, R220, R2 ;  /* 0x00000002dc0e7220 */ /* 0x002fc80000400000 */
[----:B------:R-:W-:Y:S01]  /*26ef0*/  F2FP.F16.F32.PACK_AB R15, RZ, R15 ;  /* 0x0000000fff0f723e */ /* 0x000fe200000000ff */
[----:B------:R-:W-:Y:S01]  /*26f00*/  @P4 STG.E.U16 desc[UR36][R12.64+0x152], R217 ;  /* 0x000152d90c004986 */ /* 0x000fe2000c101524 */
[----:B------:R-:W-:Y:S02]  /*26f10*/  ISETP.GT.AND P2, PT, R0, 0x108, P2 ;  /* 0x000001080000780c */ /* 0x000fe40001744270 */
[----:B------:R-:W-:Y:S01]  /*26f20*/  F2FP.F16.F32.PACK_AB R14, RZ, R14 ;  /* 0x0000000eff0e723e */ /* 0x000fe200000000ff */
[----:B------:R-:W5:Y:S01]  /*26f30*/  LDL.LU R222, [R1+0x170] ;  /* 0x0001700001de7983 */ /* 0x000f620000300800 */
[----:B------:R-:W-:Y:S02]  /*26f40*/  PRMT R18, R15, 0x7610, R18 ;  /* 0x000076100f127816 */ /* 0x000fe40000000012 */
[----:B------:R-:W-:Y:S01]  /*26f50*/  PRMT R15, R14, 0x7610, R15 ;  /* 0x000076100e0f7816 */ /* 0x000fe2000000000f */
[----:B------:R-:W5:Y:S01]  /*26f60*/  LDL.LU R221, [R1+0x174] ;  /* 0x0001740001dd7983 */ /* 0x000f620000300800 */
[----:B------:R-:W-:-:S02]  /*26f70*/  F2FP.F16.F32.PACK_AB R14, RZ, R19 ;  /* 0x00000013ff0e723e */ /* 0x000fc400000000ff */
[C---:B------:R-:W-:Y:S01]  /*26f80*/  ISETP.GT.AND P3, PT, R0.reuse, 0x108, P3 ;  /* 0x000001080000780c */ /* 0x040fe20001f64270 */
[----:B------:R0:W-:Y:S01]  /*26f90*/  @P5 STG.E.U16 desc[UR36][R8.64+0x162], R15 ;  /* 0x0001620f08005986 */ /* 0x0001e2000c101524 */
[C---:B------:R-:W-:Y:S02]  /*26fa0*/  ISETP.GT.AND P4, PT, R0.reuse, 0x100, P0 ;  /* 0x000001000000780c */ /* 0x040fe40000784270 */
[----:B------:R-:W-:Y:S01]  /*26fb0*/  ISETP.GT.AND P5, PT, R0, 0x100, P1 ;  /* 0x000001000000780c */ /* 0x000fe20000fa4270 */
[----:B------:R1:W-:Y:S04]  /*26fc0*/  @P6 STG.E.U16 desc[UR36][R8.64+0x160], R18 ;  /* 0x0001601208006986 */ /* 0x0003e8000c101524 */
[----:B------:R1:W-:Y:S01]  /*26fd0*/  @P2 STG.E.U16 desc[UR36][R12.64+0x160], R14 ;  /* 0x0001600e0c002986 */ /* 0x0003e2000c101524 */
[----:B0-----:R-:W-:-:S03]  /*26fe0*/  F2FP.F16.F32.PACK_AB R15, RZ, R22 ;  /* 0x00000016ff0f723e */ /* 0x001fc600000000ff */
[----:B------:R-:W5:Y:S01]  /*26ff0*/  LDL.LU R220, [R1+0x178] ;  /* 0x0001780001dc7983 */ /* 0x000f620000300800 */
[----:B-1----:R-:W-:-:S03]  /*27000*/  F2FP.F16.F32.PACK_AB R18, RZ, R23 ;  /* 0x00000017ff12723e */ /* 0x002fc600000000ff */
[----:B------:R-:W5:Y:S01]  /*27010*/  LDL.LU R219, [R1+0x17c] ;  /* 0x00017c0001db7983 */ /* 0x000f620000300800 */
[----:B------:R-:W-:-:S03]  /*27020*/  F2FP.F16.F32.PACK_AB R14, RZ, R21 ;  /* 0x00000015ff0e723e */ /* 0x000fc600000000ff */
[----:B------:R-:W2:Y:S01]  /*27030*/  LDL.LU R217, [R1+0x138] ;  /* 0x0001380001d97983 */ /* 0x000ea20000300800 */
[----:B------:R-:W-:Y:S02]  /*27040*/  PRMT R19, R18, 0x7610, R19 ;  /* 0x0000761012137816 */ /* 0x000fe40000000013 */
[----:B------:R-:W-:Y:S01]  /*27050*/  PRMT R18, R15, 0x7610, R18 ;  /* 0x000076100f127816 */ /* 0x000fe20000000012 */
[----:B------:R-:W3:Y:S01]  /*27060*/  LDL.LU R23, [R1+0x134] ;  /* 0x0001340001177983 */ /* 0x000ee20000300800 */
[----:B------:R-:W-:Y:S02]  /*27070*/  PRMT R15, R14, 0x7610, R15 ;  /* 0x000076100e0f7816 */ /* 0x000fe4000000000f */
[----:B------:R-:W-:Y:S01]  /*27080*/  F2FP.F16.F32.PACK_AB R14, RZ, R20 ;  /* 0x00000014ff0e723e */ /* 0x000fe200000000ff */
[----:B------:R-:W4:Y:S04]  /*27090*/  LDL.LU R22, [R1+0x130] ;  /* 0x0001300001167983 */ /* 0x000f280000300800 */
[----:B------:R-:W5:Y:S04]  /*270a0*/  LDL.LU R21, [R1+0x12c] ;  /* 0x00012c0001157983 */ /* 0x000f680000300800 */
[----:B------:R-:W2:Y:S04]  /*270b0*/  LDL.LU R20, [R1+0x128] ;  /* 0x0001280001147983 */ /* 0x000ea80000300800 */
[----:B------:R0:W-:Y:S04]  /*270c0*/  @P3 STG.E.U16 desc[UR36][R12.64+0x162], R19 ;  /* 0x000162130c003986 */ /* 0x0001e8000c101524 */
[----:B------:R1:W-:Y:S04]  /*270d0*/  @P4 STG.E.U16 desc[UR36][R8.64+0x170], R18 ;  /* 0x0001701208004986 */ /* 0x0003e8000c101524 */
[----:B------:R1:W-:Y:S04]  /*270e0*/  @P5 STG.E.U16 desc[UR36][R8.64+0x172], R15 ;  /* 0x0001720f08005986 */ /* 0x0003e8000c101524 */
[----:B0-----:R-:W3:Y:S04]  /*270f0*/  LDL.LU R19, [R1+0x8] ;  /* 0x0000080001137983 */ /* 0x001ee80000300800 */
[----:B-1----:R-:W4:Y:S01]  /*27100*/  LDL.LU R18, [R1+0x4] ;  /* 0x0000040001127983 */ /* 0x002f220000300800 */
[----:B------:R-:W-:-:S03]  /*27110*/  PRMT R15, R14, 0x7610, R15 ;  /* 0x000076100e0f7816 */ /* 0x000fc6000000000f */
[----:B------:R-:W5:Y:S01]  /*27120*/  LDL.LU R14, [R1] ;  /* 0x00000000010e7983 */ /* 0x000f620000300800 */
[C---:B------:R-:W-:Y:S02]  /*27130*/  ISETP.GT.AND P0, PT, R0.reuse, 0x108, P0 ;  /* 0x000001080000780c */ /* 0x040fe40000704270 */
[----:B------:R-:W-:Y:S02]  /*27140*/  ISETP.GT.AND P1, PT, R0, 0x108, P1 ;  /* 0x000001080000780c */ /* 0x000fe40000f24270 */
[----:B------:R-:W-:Y:S01]  /*27150*/  ISETP.GT.AND P3, PT, R3, 0xc0, PT ;  /* 0x000000c00300780c */ /* 0x000fe20003f64270 */
[----:B------:R-:W-:-:S08]  /*27160*/  FMUL R216, R216, R2 ;  /* 0x00000002d8d87220 */ /* 0x000fd00000400000 */
[----:B------:R0:W-:Y:S01]  /*27170*/  @P0 STG.E.U16 desc[UR36][R12.64+0x170], R15 ;  /* 0x0001700f0c000986 */ /* 0x0001e2000c101524 */
[----:B------:R-:W-:Y:S02]  /*27180*/  ISETP.GT.AND P0, PT, R0, RZ, P3 ;  /* 0x000000ff0000720c */ /* 0x000fe40001f04270 */
[----:B0-----:R-:W-:Y:S02]  /*27190*/  F2FP.F16.F32.PACK_AB R15, RZ, R216 ;  /* 0x000000d8ff0f723e */ /* 0x001fe400000000ff */
[----:B------:R-:W2:Y:S04]  /*271a0*/  LDL.LU R216, [R1+0x124] ;  /* 0x0001240001d87983 */ /* 0x000ea80000300800 */
[----:B------:R0:W-:Y:S01]  /*271b0*/  @P1 STG.E.U16 desc[UR36][R12.64+0x172], R15 ;  /* 0x0001720f0c001986 */ /* 0x0001e2000c101524 */
[-C--:B----4-:R-:W-:Y:S01]  /*271c0*/  FMUL R18, R18, R2.reuse ;  /* 0x0000000212127220 */ /* 0x090fe20000400000 */
[----:B-----5:R-:W-:-:S04]  /*271d0*/  FMUL R14, R14, R2 ;  /* 0x000000020e0e7220 */ /* 0x020fc80000400000 */
[----:B0-----:R-:W-:Y:S02]  /*271e0*/  F2FP.F16.F32.PACK_AB R13, RZ, R18 ;  /* 0x00000012ff0d723e */ /* 0x001fe400000000ff */
[----:B------:R-:W-:-:S05]  /*271f0*/  F2FP.F16.F32.PACK_AB R14, RZ, R14 ;  /* 0x0000000eff0e723e */ /* 0x000fca00000000ff */
[----:B------:R0:W-:Y:S02]  /*27200*/  @P0 STG.E.U16 desc[UR36][R4.64+0x180], R14 ;  /* 0x0001800e04000986 */ /* 0x0001e4000c101524 */
[----:B0-----:R-:W-:Y:S02]  /*27210*/  PRMT R14, R13, 0x7610, R14 ;  /* 0x000076100d0e7816 */ /* 0x001fe4000000000e */
[----:B------:R-:W4:Y:S01]  /*27220*/  LDL.LU R13, [R1+0xc] ;  /* 0x00000c00010d7983 */ /* 0x000f220000300800 */
[----:B------:R-:W-:Y:S01]  /*27230*/  ISETP.GT.AND P6, PT, R3, 0xc1, PT ;  /* 0x000000c10300780c */ /* 0x000fe20003fc4270 */
[----:B---3--:R-:W-:-:S03]  /*27240*/  FMUL R19, R19, R2 ;  /* 0x0000000213137220 */ /* 0x008fc60000400000 */
[C---:B------:R-:W-:Y:S02]  /*27250*/  ISETP.GT.AND P2, PT, R0.reuse, RZ, P6 ;  /* 0x000000ff0000720c */ /* 0x040fe40003744270 */
[C---:B------:R-:W-:Y:S02]  /*27260*/  ISETP.GT.AND P3, PT, R0.reuse, 0x8, P3 ;  /* 0x000000080000780c */ /* 0x040fe40001f64270 */
[----:B------:R-:W-:Y:S02]  /*27270*/  F2FP.F16.F32.PACK_AB R12, RZ, R19 ;  /* 0x00000013ff0c723e */ /* 0x000fe400000000ff */
[----:B------:R-:W-:Y:S02]  /*27280*/  ISETP.GT.AND P0, PT, R0, 0x8, P6 ;  /* 0x000000080000780c */ /* 0x000fe40003704270 */
[----:B------:R-:W-:-:S05]  /*27290*/  PRMT R15, R12, 0x7610, R15 ;  /* 0x000076100c0f7816 */ /* 0x000fca000000000f */
[----:B------:R0:W-:Y:S04]  /*272a0*/  @P2 STG.E.U16 desc[UR36][R4.64+0x182], R14 ;  /* 0x0001820e04002986 */ /* 0x0001e8000c101524 */
[----:B------:R-:W-:Y:S01]  /*272b0*/  @P3 STG.E.U16 desc[UR36][R6.64+0x180], R15 ;  /* 0x0001800f06003986 */ /* 0x000fe2000c101524 */
[----:B----4-:R-:W-:-:S05]  /*272c0*/  FMUL R13, R13, R2 ;  /* 0x000000020d0d7220 */ /* 0x010fca0000400000 */
[----:B------:R-:W-:Y:S02]  /*272d0*/  F2FP.F16.F32.PACK_AB R12, RZ, R13 ;  /* 0x0000000dff0c723e */ /* 0x000fe400000000ff */
[----:B------:R-:W3:Y:S02]  /*272e0*/  LDL.LU R13, [R1+0x10] ;  /* 0x00001000010d7983 */ /* 0x000ee40000300800 */
[----:B0-----:R-:W-:Y:S02]  /*272f0*/  PRMT R14, R12, 0x7610, R14 ;  /* 0x000076100c0e7816 */ /* 0x001fe4000000000e */
[----:B------:R-:W4:Y:S04]  /*27300*/  LDL.LU R12, [R1+0x14] ;  /* 0x00001400010c7983 */ /* 0x000f280000300800 */
[----:B------:R0:W-:Y:S04]  /*27310*/  @P0 STG.E.U16 desc[UR36][R6.64+0x182], R14 ;  /* 0x0001820e06000986 */ /* 0x0001e8000c101524 */
[----:B0-----:R-:W5:Y:S01]  /*27320*/  LDL.LU R14, [R1+0x18] ;  /* 0x00001800010e7983 */ /* 0x001f620000300800 */
[----:B------:R-:W-:-:S02]  /*27330*/  ISETP.GT.AND P5, PT, R3, 0xc8, PT ;  /* 0x000000c80300780c */ /* 0x000fc40003fa4270 */
[----:B------:R-:W-:Y:S02]  /*27340*/  ISETP.GT.AND P4, PT, R3, 0xc9, PT ;  /* 0x000000c90300780c */ /* 0x000fe40003f84270 */
[C---:B------:R-:W-:Y:S02]  /*27350*/  ISETP.GT.AND P1, PT, R0.reuse, RZ, P5 ;  /* 0x000000ff0000720c */ /* 0x040fe40002f24270 */
[C---:B------:R-:W-:Y:S02]  /*27360*/  ISETP.GT.AND P2, PT, R0.reuse, RZ, P4 ;  /* 0x000000ff0000720c */ /* 0x040fe40002744270 */
[----:B------:R-:W-:Y:S01]  /*27370*/  ISETP.GT.AND P0, PT, R0, 0x8, P5 ;  /* 0x000000080000780c */ /* 0x000fe20002f04270 */
[-C--:B---3--:R-:W-:Y:S01]  /*27380*/  FMUL R13, R13, R2.reuse ;  /* 0x000000020d0d7220 */ /* 0x088fe20000400000 */
[----:B----4-:R-:W-:-:S04]  /*27390*/  FMUL R12, R12, R2 ;  /* 0x000000020c0c7220 */ /* 0x010fc80000400000 */
[----:B------:R-:W-:Y:S02]  /*273a0*/  F2FP.F16.F32.PACK_AB R13, RZ, R13 ;  /* 0x0000000dff0d723e */ /* 0x000fe400000000ff */
[----:B------:R-:W-:Y:S02]  /*273b0*/  F2FP.F16.F32.PACK_AB R12, RZ, R12 ;  /* 0x0000000cff0c723e */ /* 0x000fe400000000ff */
[----:B------:R-:W-:Y:S01]  /*273c0*/  PRMT R15, R13, 0x7610, R15 ;  /* 0x000076100d0f7816 */ /* 0x000fe2000000000f */
[----:B-----5:R-:W-:-:S05]  /*273d0*/  FMUL R14, R14, R2 ;  /* 0x000000020e0e7220 */ /* 0x020fca0000400000 */
[----:B------:R-:W-:Y:S02]  /*273e0*/  F2FP.F16.F32.PACK_AB R13, RZ, R14 ;  /* 0x0000000eff0d723e */ /* 0x000fe400000000ff */
[----:B------:R-:W-:Y:S02]  /*273f0*/  PRMT R14, R12, 0x7610, R14 ;  /* 0x000076100c0e7816 */ /* 0x000fe4000000000e */
[----:B------:R-:W-:Y:S01]  /*27400*/  PRMT R12, R13, 0x7610, R12 ;  /* 0x000076100d0c7816 */ /* 0x000fe2000000000c */
[----:B------:R0:W-:Y:S04]  /*27410*/  @P1 STG.E.U16 desc[UR36][R4.64+0x190], R15 ;  /* 0x0001900f04001986 */ /* 0x0001e8000c101524 */
[----:B------:R-:W-:Y:S04]  /*27420*/  @P2 STG.E.U16 desc[UR36][R4.64+0x192], R14 ;  /* 0x0001920e04002986 */ /* 0x000fe8000c101524 */
[----:B------:R1:W-:Y:S04]  /*27430*/  @P0 STG.E.U16 desc[UR36][R6.64+0x190], R12 ;  /* 0x0001900c06000986 */ /* 0x0003e8000c101524 */
[----:B0-----:R-:W3:Y:S04]  /*27440*/  LDL.LU R15, [R1+0x11c] ;  /* 0x00011c00010f7983 */ /* 0x001ee80000300800 */
[----:B------:R-:W4:Y:S04]  /*27450*/  LDL.LU R13, [R1+0x1c] ;  /* 0x00001c00010d7983 */ /* 0x000f280000300800 */
[----:B-1----:R-:W5:Y:S02]  /*27460*/  LDL.LU R12, [R1+0x20] ;  /* 0x00002000010c7983 */ /* 0x002f640000300800 */
[----:B-----5:R-:W-:-:S05]  /*27470*/  FMUL R12, R12, R2 ;  /* 0x000000020c0c7220 */ /* 0x020fca0000400000 */
[----:B------:R-:W-:-:S04]  /*27480*/  F2FP.F16.F32.PACK_AB R12, RZ, R12 ;  /* 0x0000000cff0c723e */ /* 0x000fc800000000ff */
[----:B------:R-:W-:Y:S02]  /*27490*/  PRMT R14, R12, 0x7610, R14 ;  /* 0x000076100c0e7816 */ /* 0x000fe4000000000e */
[----:B------:R-:W5:Y:S01]  /*274a0*/  LDL.LU R12, [R1+0x24] ;  /* 0x00002400010c7983 */ /* 0x000f620000300800 */
[----:B------:R-:W-:Y:S02]  /*274b0*/  ISETP.GT.AND P3, PT, R3, 0xd0, PT ;  /* 0x000000d00300780c */ /* 0x000fe40003f64270 */
[C---:B------:R-:W-:Y:S02]  /*274c0*/  ISETP.GT.AND P1, PT, R0.reuse, 0x8, P4 ;  /* 0x000000080000780c */ /* 0x040fe40002724270 */
[----:B------:R-:W-:Y:S01]  /*274d0*/  ISETP.GT.AND P0, PT, R0, RZ, P3 ;  /* 0x000000ff0000720c */ /* 0x000fe20001f04270 */
[----:B----4-:R-:W-:-:S05]  /*274e0*/  FMUL R13, R13, R2 ;  /* 0x000000020d0d7220 */ /* 0x010fca0000400000 */
[----:B------:R-:W-:-:S05]  /*274f0*/  F2FP.F16.F32.PACK_AB R13, RZ, R13 ;  /* 0x0000000dff0d723e */ /* 0x000fca00000000ff */
[----:B------:R-:W-:Y:S04]  /*27500*/  @P1 STG.E.U16 desc[UR36][R6.64+0x192], R13 ;  /* 0x0001920d06001986 */ /* 0x000fe8000c101524 */
[----:B------:R0:W-:Y:S04]  /*27510*/  @P0 STG.E.U16 desc[UR36][R4.64+0x1a0], R14 ;  /* 0x0001a00e04000986 */ /* 0x0001e8000c101524 */
[----:B0-----:R-:W4:Y:S01]  /*27520*/  LDL.LU R14, [R1+0x30] ;  /* 0x00003000010e7983 */ /* 0x001f220000300800 */
[----:B-----5:R-:W-:-:S05]  /*27530*/  FMUL R12, R12, R2 ;  /* 0x000000020c0c7220 */ /* 0x020fca0000400000 */
[----:B------:R-:W-:-:S04]  /*27540*/  F2FP.F16.F32.PACK_AB R12, RZ, R12 ;  /* 0x0000000cff0c723e */ /* 0x000fc800000000ff */
[----:B------:R-:W-:Y:S02]  /*27550*/  PRMT R13, R12, 0x7610, R13 ;  /* 0x000076100c0d7816 */ /* 0x000fe4000000000d */
[----:B------:R-:W5:Y:S01]  /*27560*/  LDL.LU R12, [R1+0x28] ;  /* 0x00002800010c7983 */ /* 0x000f620000300800 */
[----:B------:R-:W-:-:S04]  /*27570*/  ISETP.GT.AND P2, PT, R3, 0xd1, PT ;  /* 0x000000d10300780c */ /* 0x000fc80003f44270 */
[----:B------:R-:W-:-:S13]  /*27580*/  ISETP.GT.AND P0, PT, R0, RZ, P2 ;  /* 0x000000ff0000720c */ /* 0x000fda0001704270 */
[----:B------:R0:W-:Y:S01]  /*27590*/  @P0 STG.E.U16 desc[UR36][R4.64+0x1a2], R13 ;  /* 0x0001a20d04000986 */ /* 0x0001e2000c101524 */
[----:B-----5:R-:W-:-:S05]  /*275a0*/  FMUL R12, R12, R2 ;  /* 0x000000020c0c7220 */ /* 0x020fca0000400000 */
[----:B------:R-:W-:-:S04]  /*275b0*/  F2FP.F16.F32.PACK_AB R12, RZ, R12 ;  /* 0x0000000cff0c723e */ /* 0x000fc800000000ff */
[----:B0-----:R-:W-:Y:S02]  /*275c0*/  PRMT R13, R12, 0x7610, R13 ;  /* 0x000076100c0d7816 */ /* 0x001fe4000000000d */
[----:B------:R-:W5:Y:S01]  /*275d0*/  LDL.LU R12, [R1+0x2c] ;  /* 0x00002c00010c7983 */ /* 0x000f620000300800 */
[----:B------:R-:W-:-:S13]  /*275e0*/  ISETP.GT.AND P0, PT, R0, 0x8, P3 ;  /* 0x000000080000780c */ /* 0x000fda0001f04270 */
[----:B------:R-:W-:Y:S01]  /*275f0*/  @P0 STG.E.U16 desc[UR36][R6.64+0x1a0], R13 ;  /* 0x0001a00d06000986 */ /* 0x000fe2000c101524 */
[----:B------:R-:W-:Y:S02]  /*27600*/  ISETP.GT.AND P0, PT, R0, 0x8, P2 ;  /* 0x000000080000780c */ /* 0x000fe40001704270 */
[----:B------:R-:W-:Y:S01]  /*27610*/  ISETP.GT.AND P2, PT, R3, 0xd8, PT ;  /* 0x000000d80300780c */ /* 0x000fe20003f44270 */
[----:B----4-:R-:W-:-:S05]  /*27620*/  FMUL R14, R14, R2 ;  /* 0x000000020e0e7220 */ /* 0x010fca0000400000 */
[----:B------:R-:W-:Y:S01]  /*27630*/  F2FP.F16.F32.PACK_AB R14, RZ, R14 ;  /* 0x0000000eff0e723e */ /* 0x000fe200000000ff */
[----:B-----5:R-:W-:-:S05]  /*27640*/  FMUL R12, R12, R2 ;  /* 0x000000020c0c7220 */ /* 0x020fca0000400000 */
[----:B------:R-:W-:-:S05]  /*27650*/  F2FP.F16.F32.PACK_AB R12, RZ, R12 ;  /* 0x0000000cff0c723e */ /* 0x000fca00000000ff */
[----:B------:R0:W-:Y:S02]  /*27660*/  @P0 STG.E.U16 desc[UR36][R6.64+0x1a2], R12 ;  /* 0x0001a20c06000986 */ /* 0x0001e4000c101524 */
[----:B0-----:R-:W-:-:S04]  /*27670*/  IADD3 R12, P0, R10, UR5, RZ ;  /* 0x000000050a0c7c10 */ /* 0x001fc8000ff1e0ff */
[----:B------:R-:W-:Y:S02]  /*27680*/  IADD3.X R13, R11, UR4, RZ, P0, !PT ;  /* 0x000000040b0d7c10 */ /* 0x000fe400087fe4ff */
[----:B------:R-:W-:-:S13]  /*27690*/  ISETP.GT.AND P0, PT, R0, RZ, P2 ;  /* 0x000000ff0000720c */ /* 0x000fda0001704270 */
[----:B------:R0:W-:Y:S04]  /*276a0*/  @P0 STG.E.U16 desc[UR36][R4.64+0x1b0], R14 ;  /* 0x0001b00e04000986 */ /* 0x0001e8000c101524 */
[----:B0-----:R-:W4:Y:S01]  /*276b0*/  LDL.LU R14, [R1+0x34] ;  /* 0x00003400010e7983 */ /* 0x001f220000300800 */
[----:B------:R-:W-:-:S04]  /*276c0*/  ISETP.GT.AND P1, PT, R3, 0xd9, PT ;  /* 0x000000d90300780c */ /* 0x000fc80003f24270 */
[----:B------:R-:W-:Y:S01]  /*276d0*/  ISETP.GT.AND P0, PT, R0, RZ, P1 ;  /* 0x000000ff0000720c */ /* 0x000fe20000f04270 */
[----:B----4-:R-:W-:-:S05]  /*276e0*/  FMUL R14, R14, R2 ;  /* 0x000000020e0e7220 */ /* 0x010fca0000400000 */
[----:B------:R-:W-:-:S07]  /*276f0*/  F2FP.F16.F32.PACK_AB R14, RZ, R14 ;  /* 0x0000000eff0e723e */ /* 0x000fce00000000ff */
[----:B------:R0:W-:Y:S04]  /*27700*/  @P0 STG.E.U16 desc[UR36][R4.64+0x1b2], R14 ;  /* 0x0001b20e04000986 */ /* 0x0001e8000c101524 */
[----:B0-----:R-:W4:Y:S01]  /*27710*/  LDL.LU R14, [R1+0x38] ;  /* 0x00003800010e7983 */ /* 0x001f220000300800 */
[----:B------:R-:W-:Y:S01]  /*27720*/  ISETP.GT.AND P0, PT, R0, 0x8, P2 ;  /* 0x000000080000780c */ /* 0x000fe20001704270 */
        /* <DEDUP_REMOVED lines=308> */
[----:B---3--:R-:W-:-:S05]  /*28a70*/  FMUL R15, R15, R2 ;  /* 0x000000020f0f7220 */ /* 0x008fca0000400000 */
[----:B------:R-:W-:Y:S01]  /*28a80*/  F2FP.F16.F32.PACK_AB R15, RZ, R15 ;  /* 0x0000000fff0f723e */ /* 0x000fe200000000ff */
[----:B----4-:R-:W-:-:S05]  /*28a90*/  FMUL R14, R14, R2 ;  /* 0x000000020e0e7220 */ /* 0x010fca0000400000 */
[----:B------:R-:W-:-:S05]  /*28aa0*/  F2FP.F16.F32.PACK_AB R14, RZ, R14 ;  /* 0x0000000eff0e723e */ /* 0x000fca00000000ff */
[----:B------:R0:W-:Y:S02]  /*28ab0*/  @P0 STG.E.U16 desc[UR36][R6.64+0x290], R14 ;  /* 0x0002900e06000986 */ /* 0x0001e4000c101524 */
[----:B0-----:R-:W-:Y:S02]  /*28ac0*/  PRMT R14, R15, 0x7610, R14 ;  /* 0x000076100f0e7816 */ /* 0x001fe4000000000e */
[----:B------:R-:W3:Y:S01]  /*28ad0*/  LDL.LU R15, [R1+0x120] ;  /* 0x00012000010f7983 */ /* 0x000ee20000300800 */
[----:B------:R-:W-:Y:S02]  /*28ae0*/  ISETP.GT.AND P0, PT, R0, 0x8, P1 ;  /* 0x000000080000780c */ /* 0x000fe40000f04270 */
[----:B------:R-:W-:-:S11]  /*28af0*/  ISETP.GT.AND P2, PT, R3, 0x150, PT ;  /* 0x000001500300780c */ /* 0x000fd60003f44270 */
[----:B------:R0:W-:Y:S01]  /*28b00*/  @P0 STG.E.U16 desc[UR36][R6.64+0x292], R14 ;  /* 0x0002920e06000986 */ /* 0x0001e2000c101524 */
[----:B------:R-:W-:Y:S02]  /*28b10*/  ISETP.GT.AND P0, PT, R0, RZ, P2 ;  /* 0x000000ff0000720c */ /* 0x000fe40001704270 */
[C---:B------:R-:W-:Y:S02]  /*28b20*/  ISETP.GT.AND P1, PT, R3.reuse, 0x151, PT ;  /* 0x000001510300780c */ /* 0x040fe40003f24270 */
[C---:B------:R-:W-:Y:S02]  /*28b30*/  ISETP.GT.AND P5, PT, R3.reuse, 0x168, PT ;  /* 0x000001680300780c */ /* 0x040fe40003fa4270 */
[C---:B------:R-:W-:Y:S02]  /*28b40*/  ISETP.GT.AND P3, PT, R3.reuse, 0x169, PT ;  /* 0x000001690300780c */ /* 0x040fe40003f64270 */
[----:B------:R-:W-:Y:S01]  /*28b50*/  ISETP.GT.AND P4, PT, R3, 0x171, PT ;  /* 0x000001710300780c */ /* 0x000fe20003f84270 */
[----:B---3--:R-:W-:-:S05]  /*28b60*/  FMUL R15, R15, R2 ;  /* 0x000000020f0f7220 */ /* 0x008fca0000400000 */
[----:B------:R-:W-:-:S04]  /*28b70*/  F2FP.F16.F32.PACK_AB R15, RZ, R15 ;  /* 0x0000000fff0f723e */ /* 0x000fc800000000ff */
[----:B0-----:R-:W-:Y:S01]  /*28b80*/  PRMT R14, R15, 0x7610, R14 ;  /* 0x000076100f0e7816 */ /* 0x001fe2000000000e */
[----:B--2---:R-:W-:-:S04]  /*28b90*/  FMUL R15, R216, R2 ;  /* 0x00000002d80f7220 */ /* 0x004fc80000400000 */
[----:B------:R0:W-:Y:S01]  /*28ba0*/  @P0 STG.E.U16 desc[UR36][R4.64+0x2a0], R14 ;  /* 0x0002a00e04000986 */ /* 0x0001e2000c101524 */
[----:B------:R-:W-:Y:S02]  /*28bb0*/  ISETP.GT.AND P0, PT, R0, RZ, P1 ;  /* 0x000000ff0000720c */ /* 0x000fe40000f04270 */
[----:B------:R-:W-:-:S04]  /*28bc0*/  F2FP.F16.F32.PACK_AB R15, RZ, R15 ;  /* 0x0000000fff0f723e */ /* 0x000fc800000000ff */
[----:B------:R-:W-:Y:S01]  /*28bd0*/  PRMT R18, R15, 0x7610, R18 ;  /* 0x000076100f127816 */ /* 0x000fe20000000012 */
[----:B------:R-:W-:-:S06]  /*28be0*/  FMUL R15, R20, R2 ;  /* 0x00000002140f7220 */ /* 0x000fcc0000400000 */
[----:B------:R1:W-:Y:S01]  /*28bf0*/  @P0 STG.E.U16 desc[UR36][R4.64+0x2a2], R18 ;  /* 0x0002a21204000986 */ /* 0x0003e2000c101524 */
[----:B------:R-:W-:Y:S02]  /*28c00*/  ISETP.GT.AND P0, PT, R0, 0x8, P2 ;  /* 0x000000080000780c */ /* 0x000fe40001704270 */
[----:B------:R-:W-:Y:S01]  /*28c10*/  F2FP.F16.F32.PACK_AB R15, RZ, R15 ;  /* 0x0000000fff0f723e */ /* 0x000fe200000000ff */
[----:B0-----:R-:W-:-:S05]  /*28c20*/  FMUL R14, R21, R2 ;  /* 0x00000002150e7220 */ /* 0x001fca0000400000 */
[----:B------:R-:W-:-:S05]  /*28c30*/  F2FP.F16.F32.PACK_AB R14, RZ, R14 ;  /* 0x0000000eff0e723e */ /* 0x000fca00000000ff */
[----:B------:R0:W-:Y:S01]  /*28c40*/  @P0 STG.E.U16 desc[UR36][R6.64+0x2a0], R15 ;  /* 0x0002a00f06000986 */ /* 0x0001e2000c101524 */
[----:B------:R-:W-:Y:S02]  /*28c50*/  ISETP.GT.AND P0, PT, R0, 0x8, P1 ;  /* 0x000000080000780c */ /* 0x000fe40000f04270 */
[----:B------:R-:W-:Y:S02]  /*28c60*/  PRMT R19, R14, 0x7610, R19 ;  /* 0x000076100e137816 */ /* 0x000fe40000000013 */
[----:B------:R-:W-:Y:S01]  /*28c70*/  ISETP.GT.AND P2, PT, R3, 0x158, PT ;  /* 0x000001580300780c */ /* 0x000fe20003f44270 */
[----:B------:R-:W-:-:S08]  /*28c80*/  FMUL R14, R22, R2 ;  /* 0x00000002160e7220 */ /* 0x000fd00000400000 */
[----:B------:R2:W-:Y:S01]  /*28c90*/  @P0 STG.E.U16 desc[UR36][R6.64+0x2a2], R19 ;  /* 0x0002a21306000986 */ /* 0x0005e2000c101524 */
[----:B------:R-:W-:Y:S02]  /*28ca0*/  ISETP.GT.AND P0, PT, R0, RZ, P2 ;  /* 0x000000ff0000720c */ /* 0x000fe40001704270 */
[----:B------:R-:W-:Y:S02]  /*28cb0*/  F2FP.F16.F32.PACK_AB R14, RZ, R14 ;  /* 0x0000000eff0e723e */ /* 0x000fe400000000ff */
[----:B------:R-:W-:Y:S02]  /*28cc0*/  ISETP.GT.AND P1, PT, R3, 0x159, PT ;  /* 0x000001590300780c */ /* 0x000fe40003f24270 */
[----:B-1----:R-:W-:Y:S01]  /*28cd0*/  PRMT R18, R14, 0x7610, R18 ;  /* 0x000076100e127816 */ /* 0x002fe20000000012 */
[----:B------:R-:W-:-:S06]  /*28ce0*/  FMUL R14, R23, R2 ;  /* 0x00000002170e7220 */ /* 0x000fcc0000400000 */
[----:B------:R1:W-:Y:S01]  /*28cf0*/  @P0 STG.E.U16 desc[UR36][R4.64+0x2b0], R18 ;  /* 0x0002b01204000986 */ /* 0x0003e2000c101524 */
[----:B------:R-:W-:Y:S02]  /*28d00*/  ISETP.GT.AND P0, PT, R0, RZ, P1 ;  /* 0x000000ff0000720c */ /* 0x000fe40000f04270 */
[----:B------:R-:W-:-:S04]  /*28d10*/  F2FP.F16.F32.PACK_AB R14, RZ, R14 ;  /* 0x0000000eff0e723e */ /* 0x000fc800000000ff */
[----:B0-----:R-:W-:Y:S01]  /*28d20*/  PRMT R15, R14, 0x7610, R15 ;  /* 0x000076100e0f7816 */ /* 0x001fe2000000000f */
[----:B------:R-:W-:-:S06]  /*28d30*/  FMUL R14, R217, R2 ;  /* 0x00000002d90e7220 */ /* 0x000fcc0000400000 */
[----:B------:R0:W-:Y:S01]  /*28d40*/  @P0 STG.E.U16 desc[UR36][R4.64+0x2b2], R15 ;  /* 0x0002b20f04000986 */ /* 0x0001e2000c101524 */
[----:B------:R-:W-:Y:S02]  /*28d50*/  ISETP.GT.AND P0, PT, R0, 0x8, P2 ;  /* 0x000000080000780c */ /* 0x000fe40001704270 */
[----:B------:R-:W-:-:S04]  /*28d60*/  F2FP.F16.F32.PACK_AB R14, RZ, R14 ;  /* 0x0000000eff0e723e */ /* 0x000fc800000000ff */
[----:B--2---:R-:W-:Y:S01]  /*28d70*/  PRMT R19, R14, 0x7610, R19 ;  /* 0x000076100e137816 */ /* 0x004fe20000000013 */
[----:B------:R-:W-:-:S06]  /*28d80*/  FMUL R14, R235, R2 ;  /* 0x00000002eb0e7220 */ /* 0x000fcc0000400000 */
[----:B------:R2:W-:Y:S01]  /*28d90*/  @P0 STG.E.U16 desc[UR36][R6.64+0x2b0], R19 ;  /* 0x0002b01306000986 */ /* 0x0005e2000c101524 */
[----:B------:R-:W-:Y:S02]  /*28da0*/  ISETP.GT.AND P0, PT, R0, 0x8, P1 ;  /* 0x000000080000780c */ /* 0x000fe40000f04270 */
[----:B------:R-:W-:Y:S02]  /*28db0*/  F2FP.F16.F32.PACK_AB R14, RZ, R14 ;  /* 0x0000000eff0e723e */ /* 0x000fe400000000ff */
[----:B------:R-:W-:Y:S02]  /*28dc0*/  ISETP.GT.AND P2, PT, R3, 0x160, PT ;  /* 0x000001600300780c */ /* 0x000fe40003f44270 */
[----:B-1----:R-:W-:Y:S01]  /*28dd0*/  PRMT R18, R14, 0x7610, R18 ;  /* 0x000076100e127816 */ /* 0x002fe20000000012 */
[----:B------:R-:W-:-:S06]  /*28de0*/  FMUL R14, R234, R2 ;  /* 0x00000002ea0e7220 */ /* 0x000fcc0000400000 */
[----:B------:R1:W-:Y:S01]  /*28df0*/  @P0 STG.E.U16 desc[UR36][R6.64+0x2b2], R18 ;  /* 0x0002b21206000986 */ /* 0x0003e2000c101524 */
[----:B------:R-:W-:Y:S02]  /*28e00*/  ISETP.GT.AND P0, PT, R0, RZ, P2 ;  /* 0x000000ff0000720c */ /* 0x000fe40001704270 */
[----:B------:R-:W-:Y:S02]  /*28e10*/  F2FP.F16.F32.PACK_AB R14, RZ, R14 ;  /* 0x0000000eff0e723e */ /* 0x000fe400000000ff */
[----:B------:R-:W-:Y:S02]  /*28e20*/  ISETP.GT.AND P1, PT, R3, 0x161, PT ;  /* 0x000001610300780c */ /* 0x000fe40003f24270 */
[----:B0-----:R-:W-:Y:S01]  /*28e30*/  PRMT R15, R14, 0x7610, R15 ;  /* 0x000076100e0f7816 */ /* 0x001fe2000000000f */
[----:B------:R-:W-:-:S06]  /*28e40*/  FMUL R14, R233, R2 ;  /* 0x00000002e90e7220 */ /* 0x000fcc0000400000 */
[----:B------:R0:W-:Y:S01]  /*28e50*/  @P0 STG.E.U16 desc[UR36][R4.64+0x2c0], R15 ;  /* 0x0002c00f04000986 */ /* 0x0001e2000c101524 */
[----:B------:R-:W-:Y:S02]  /*28e60*/  ISETP.GT.AND P0, PT, R0, RZ, P1 ;  /* 0x000000ff0000720c */ /* 0x000fe40000f04270 */
[----:B------:R-:W-:-:S04]  /*28e70*/  F2FP.F16.F32.PACK_AB R14, RZ, R14 ;  /* 0x0000000eff0e723e */ /* 0x000fc800000000ff */
[----:B--2---:R-:W-:Y:S01]  /*28e80*/  PRMT R19, R14, 0x7610, R19 ;  /* 0x000076100e137816 */ /* 0x004fe20000000013 */
[----:B------:R-:W-:-:S06]  /*28e90*/  FMUL R14, R232, R2 ;  /* 0x00000002e80e7220 */ /* 0x000fcc0000400000 */
[----:B------:R2:W-:Y:S01]  /*28ea0*/  @P0 STG.E.U16 desc[UR36][R4.64+0x2c2], R19 ;  /* 0x0002c21304000986 */ /* 0x0005e2000c101524 */
[----:B------:R-:W-:Y:S02]  /*28eb0*/  ISETP.GT.AND P0, PT, R0, 0x8, P2 ;  /* 0x000000080000780c */ /* 0x000fe40001704270 */
[----:B------:R-:W-:-:S04]  /*28ec0*/  F2FP.F16.F32.PACK_AB R14, RZ, R14 ;  /* 0x0000000eff0e723e */ /* 0x000fc800000000ff */
[----:B-1----:R-:W-:Y:S01]  /*28ed0*/  PRMT R18, R14, 0x7610, R18 ;  /* 0x000076100e127816 */ /* 0x002fe20000000012 */
[----:B------:R-:W-:-:S06]  /*28ee0*/  FMUL R14, R231, R2 ;  /* 0x00000002e70e7220 */ /* 0x000fcc0000400000 */
[----:B------:R1:W-:Y:S01]  /*28ef0*/  @P0 STG.E.U16 desc[UR36][R6.64+0x2c0], R18 ;  /* 0x0002c01206000986 */ /* 0x0003e2000c101524 */
[----:B------:R-:W-:Y:S02]  /*28f00*/  ISETP.GT.AND P0, PT, R0, 0x8, P1 ;  /* 0x000000080000780c */ /* 0x000fe40000f04270 */
[----:B------:R-:W-:-:S04]  /*28f10*/  F2FP.F16.F32.PACK_AB R14, RZ, R14 ;  /* 0x0000000eff0e723e */ /* 0x000fc800000000ff */
        /* <DEDUP_REMOVED lines=8> */
[----:B------:R-:W-:Y:S02]  /*28fa0*/  ISETP.GT.AND P0, PT, R0, RZ, P3 ;  /* 0x000000ff0000720c */ /* 0x000fe40001f04270 */
        /* <DEDUP_REMOVED lines=14> */
[----:B------:R-:W-:-:S04]  /*29090*/  ISETP.GT.AND P0, PT, R3, 0x170, PT ;  /* 0x000001700300780c */ /* 0x000fc80003f04270 */
[----:B------:R-:W-:Y:S02]  /*290a0*/  ISETP.GT.AND P1, PT, R0, RZ, P0 ;  /* 0x000000ff0000720c */ /* 0x000fe40000724270 */
[----:B------:R-:W-:-:S04]  /*290b0*/  F2FP.F16.F32.PACK_AB R14, RZ, R14 ;  /* 0x0000000eff0e723e */ /* 0x000fc800000000ff */
        /* <DEDUP_REMOVED lines=23> */
[----:B------:R-:W-:Y:S01]  /*29230*/  @P1 STG.E.U16 desc[UR36][R4.64+0x2f0], R15 ;  /* 0x0002f00f04001986 */ /* 0x000fe2000c101524 */
[----:B------:R-:W-:-:S04]  /*29240*/  ISETP.GT.AND P1, PT, R3, 0x179, PT ;  /* 0x000001790300780c */ /* 0x000fc80003f24270 */
[----:B------:R-:W-:Y:S02]  /*29250*/  ISETP.GT.AND P6, PT, R0, RZ, P1 ;  /* 0x000000ff0000720c */ /* 0x000fe40000fc4270 */
[----:B------:R-:W-:-:S04]  /*29260*/  F2FP.F16.F32.PACK_AB R14, RZ, R14 ;  /* 0x0000000eff0e723e */ /* 0x000fc800000000ff */
[----:B--2---:R-:W-:Y:S01]  /*29270*/  PRMT R19, R14, 0x7610, R19 ;  /* 0x000076100e137816 */ /* 0x004fe20000000013 */
[----:B------:R-:W-:-:S06]  /*29280*/  FMUL R14, R220, R2 ;  /* 0x00000002dc0e7220 */ /* 0x000fcc0000400000 */
[----:B------:R0:W-:Y:S01]  /*29290*/  @P6 STG.E.U16 desc[UR36][R4.64+0x2f2], R19 ;  /* 0x0002f21304006986 */ /* 0x0001e2000c101524 */
[----:B------:R-:W-:Y:S02]  /*292a0*/  ISETP.GT.AND P6, PT, R0, 0x8, P2 ;  /* 0x000000080000780c */ /* 0x000fe400017c4270 */
[----:B------:R-:W-:-:S04]  /*292b0*/  F2FP.F16.F32.PACK_AB R14, RZ, R14 ;  /* 0x0000000eff0e723e */ /* 0x000fc800000000ff */
[----:B-1----:R-:W-:-:S07]  /*292c0*/  PRMT R18, R14, 0x7610, R18 ;  /* 0x000076100e127816 */ /* 0x002fce0000000012 */
[----:B0-----:R-:W-:Y:S02]  /*292d0*/  @P6 IMAD.MOV.U32 R4, RZ, RZ, R6 ;  /* 0x000000ffff046224 */ /* 0x001fe400078e0006 */
[----:B------:R-:W-:Y:S02]  /*292e0*/  @P6 IMAD.MOV.U32 R5, RZ, RZ, R7 ;  /* 0x000000ffff056224 */ /* 0x000fe400078e0007 */
[----:B------:R-:W-:-:S03]  /*292f0*/  FMUL R14, R219, R2 ;  /* 0x00000002db0e7220 */ /* 0x000fc60000400000 */
[----:B------:R0:W-:Y:S01]  /*29300*/  @P6 STG.E.U16 desc[UR36][R4.64+0x2f0], R18 ;  /* 0x0002f01204006986 */ /* 0x0001e2000c101524 */
[----:B------:R-:W-:Y:S02]  /*29310*/  ISETP.GT.AND P6, PT, R0, 0x8, P1 ;  /* 0x000000080000780c */ /* 0x000fe40000fc4270 */
[----:B------:R-:W-:Y:S01]  /*29320*/  F2FP.F16.F32.PACK_AB R14, RZ, R14 ;  /* 0x0000000eff0e723e */ /* 0x000fe200000000ff */
[----:B------:R-:W-:-:S10]  /*29330*/  FMUL R120, R120, R2 ;  /* 0x0000000278787220 */ /* 0x000fd40000400000 */
[----:B------:R1:W-:Y:S01]  /*29340*/  @P6 STG.E.U16 desc[UR36][R6.64+0x2f2], R14 ;  /* 0x0002f20e06006986 */ /* 0x0003e2000c101524 */
[----:B------:R-:W-:-:S04]  /*29350*/  ISETP.GT.AND P6, PT, R3, 0xc0, PT ;  /* 0x000000c00300780c */ /* 0x000fc80003fc4270 */
[----:B------:R-:W-:Y:S02]  /*29360*/  ISETP.GT.AND P6, PT, R0, 0x80, P6 ;  /* 0x000000800000780c */ /* 0x000fe400037c4270 */
[----:B------:R-:W-:Y:S01]  /*29370*/  F2FP.F16.F32.PACK_AB R120, RZ, R120 ;  /* 0x00000078ff78723e */ /* 0x000fe200000000ff */
[----:B------:R-:W-:-:S10]  /*29380*/  FMUL R121, R121, R2 ;  /* 0x0000000279797220 */ /* 0x000fd40000400000 */
[----:B------:R1:W-:Y:S01]  /*29390*/  @P6 STG.E.U16 desc[UR36][R10.64+0x180], R120 ;  /* 0x000180780a006986 */ /* 0x0003e2000c101524 */
[----:B------:R-:W-:-:S04]  /*293a0*/  ISETP.GT.AND P6, PT, R3, 0xc1, PT ;  /* 0x000000c10300780c */ /* 0x000fc80003fc4270 */
[----:B------:R-:W-:Y:S02]  /*293b0*/  ISETP.GT.AND P6, PT, R0, 0x80, P6 ;  /* 0x000000800000780c */ /* 0x000fe400037c4270 */
[----:B------:R-:W-:-:S11]  /*293c0*/  F2FP.F16.F32.PACK_AB R121, RZ, R121 ;  /* 0x00000079ff79723e */ /* 0x000fd600000000ff */
[----:B------:R1:W-:Y:S01]  /*293d0*/  @P6 STG.E.U16 desc[UR36][R10.64+0x182], R121 ;  /* 0x000182790a006986 */ /* 0x0003e2000c101524 */
[----:B0-----:R-:W-:-:S04]  /*293e0*/  IADD3 R4, P6, R8, UR5, RZ ;  /* 0x0000000508047c10 */ /* 0x001fc8000ffde0ff */
[----:B------:R-:W-:Y:S02]  /*293f0*/  IADD3.X R5, R9, UR4, RZ, P6, !PT ;  /* 0x0000000409057c10 */ /* 0x000fe4000b7fe4ff */
[----:B------:R-:W-:Y:S01]  /*29400*/  ISETP.GT.AND P6, PT, R3, 0xc0, PT ;  /* 0x000000c00300780c */ /* 0x000fe20003fc4270 */
[----:B------:R-:W-:-:S03]  /*29410*/  FMUL R122, R122, R2 ;  /* 0x000000027a7a7220 */ /* 0x000fc60000400000 */
        /* <DEDUP_REMOVED lines=881> */
[C---:B------:R-:W-:Y:S02]  /*2cb30*/  ISETP.GT.AND P6, PT, R0.reuse, 0x100, P3 ;  /* 0x000001000000780c */ /* 0x040fe40001fc4270 */
[----:B------:R-:W-:Y:S02]  /*2cb40*/  F2FP.F16.F32.PACK_AB R109, RZ, R109 ;  /* 0x0000006dff6d723e */ /* 0x000fe400000000ff */
[C---:B------:R-:W-:Y:S02]  /*2cb50*/  ISETP.GT.AND P5, PT, R0.reuse, 0x108, P5 ;  /* 0x000001080000780c */ /* 0x040fe40002fa4270 */
[----:B------:R-:W-:Y:S01]  /*2cb60*/  ISETP.GT.AND P3, PT, R0, 0x108, P3 ;  /* 0x000001080000780c */ /* 0x000fe20001f64270 */
[-C--:B------:R-:W-:Y:S01]  /*2cb70*/  FMUL R110, R110, R2.reuse ;  /* 0x000000026e6e7220 */ /* 0x080fe20000400000 */
[-C--:B------:R-:W-:Y:S01]  /*2cb80*/  FMUL R111, R111, R2.reuse ;  /* 0x000000026f6f7220 */ /* 0x080fe20000400000 */
[----:B------:R-:W-:-:S04]  /*2cb90*/  FMUL R112, R112, R2 ;  /* 0x0000000270707220 */ /* 0x000fc80000400000 */
[----:B------:R1:W-:Y:S01]  /*2cba0*/  @P6 STG.E.U16 desc[UR36][R8.64+0x2d2], R109 ;  /* 0x0002d26d08006986 */ /* 0x0003e2000c101524 */
[C---:B------:R-:W-:Y:S02]  /*2cbb0*/  ISETP.GT.AND P6, PT, R0.reuse, 0x100, P0 ;  /* 0x000001000000780c */ /* 0x040fe400007c4270 */
[----:B------:R-:W-:Y:S02]  /*2cbc0*/  F2FP.F16.F32.PACK_AB R110, RZ, R110 ;  /* 0x0000006eff6e723e */ /* 0x000fe400000000ff */
[----:B------:R-:W-:Y:S02]  /*2cbd0*/  F2FP.F16.F32.PACK_AB R111, RZ, R111 ;  /* 0x0000006fff6f723e */ /* 0x000fe400000000ff */
[----:B------:R-:W-:Y:S01]  /*2cbe0*/  F2FP.F16.F32.PACK_AB R112, RZ, R112 ;  /* 0x00000070ff70723e */ /* 0x000fe200000000ff */
[----:B------:R1:W-:Y:S01]  /*2cbf0*/  @P5 STG.E.U16 desc[UR36][R4.64+0x2d0], R110 ;  /* 0x0002d06e04005986 */ /* 0x0003e2000c101524 */
[C---:B------:R-:W-:Y:S02]  /*2cc00*/  ISETP.GT.AND P5, PT, R0.reuse, 0x100, P4 ;  /* 0x000001000000780c */ /* 0x040fe400027a4270 */
[C---:B------:R-:W-:Y:S01]  /*2cc10*/  ISETP.GT.AND P0, PT, R0.reuse, 0x108, P0 ;  /* 0x000001080000780c */ /* 0x040fe20000704270 */
[----:B------:R1:W-:Y:S01]  /*2cc20*/  @P3 STG.E.U16 desc[UR36][R4.64+0x2d2], R111 ;  /* 0x0002d26f04003986 */ /* 0x0003e2000c101524 */
[C---:B------:R-:W-:Y:S01]  /*2cc30*/  ISETP.GT.AND P4, PT, R0.reuse, 0x108, P4 ;  /* 0x000001080000780c */ /* 0x040fe20002784270 */
[-C--:B------:R-:W-:Y:S01]  /*2cc40*/  FMUL R113, R113, R2.reuse ;  /* 0x0000000271717220 */ /* 0x080fe20000400000 */
[C---:B------:R-:W-:Y:S01]  /*2cc50*/  ISETP.GT.AND P3, PT, R0.reuse, 0x100, P1 ;  /* 0x000001000000780c */ /* 0x040fe20000f64270 */
[----:B------:R1:W-:Y:S01]  /*2cc60*/  @P6 STG.E.U16 desc[UR36][R8.64+0x2e0], R112 ;  /* 0x0002e07008006986 */ /* 0x0003e2000c101524 */
[----:B------:R-:W-:Y:S01]  /*2cc70*/  ISETP.GT.AND P6, PT, R0, 0x100, P2 ;  /* 0x000001000000780c */ /* 0x000fe200017c4270 */
[-C--:B------:R-:W-:Y:S01]  /*2cc80*/  FMUL R114, R114, R2.reuse ;  /* 0x0000000272727220 */ /* 0x080fe20000400000 */
[C---:B------:R-:W-:Y:S01]  /*2cc90*/  ISETP.GT.AND P2, PT, R0.reuse, 0x108, P2 ;  /* 0x000001080000780c */ /* 0x040fe20001744270 */
[-C--:B------:R-:W-:Y:S01]  /*2cca0*/  FMUL R115, R115, R2.reuse ;  /* 0x0000000273737220 */ /* 0x080fe20000400000 */
[----:B------:R-:W-:Y:S01]  /*2ccb0*/  ISETP.GT.AND P1, PT, R0, 0x108, P1 ;  /* 0x000001080000780c */ /* 0x000fe20000f24270 */
[-C--:B------:R-:W-:Y:S01]  /*2ccc0*/  FMUL R116, R116, R2.reuse ;  /* 0x0000000274747220 */ /* 0x080fe20000400000 */
[-C--:B------:R-:W-:Y:S01]  /*2ccd0*/  FMUL R117, R117, R2.reuse ;  /* 0x0000000275757220 */ /* 0x080fe20000400000 */
[-C--:B------:R-:W-:Y:S01]  /*2cce0*/  FMUL R118, R118, R2.reuse ;  /* 0x0000000276767220 */ /* 0x080fe20000400000 */
[----:B------:R-:W-:Y:S01]  /*2ccf0*/  FMUL R119, R119, R2 ;  /* 0x0000000277777220 */ /* 0x000fe20000400000 */
[----:B------:R-:W-:-:S02]  /*2cd00*/  F2FP.F16.F32.PACK_AB R113, RZ, R113 ;  /* 0x00000071ff71723e */ /* 0x000fc400000000ff */
[----:B------:R-:W-:Y:S02]  /*2cd10*/  F2FP.F16.F32.PACK_AB R114, RZ, R114 ;  /* 0x00000072ff72723e */ /* 0x000fe400000000ff */
[----:B------:R-:W-:Y:S02]  /*2cd20*/  F2FP.F16.F32.PACK_AB R115, RZ, R115 ;  /* 0x00000073ff73723e */ /* 0x000fe400000000ff */
[----:B------:R-:W-:Y:S02]  /*2cd30*/  F2FP.F16.F32.PACK_AB R116, RZ, R116 ;  /* 0x00000074ff74723e */ /* 0x000fe400000000ff */
[----:B------:R-:W-:Y:S02]  /*2cd40*/  F2FP.F16.F32.PACK_AB R117, RZ, R117 ;  /* 0x00000075ff75723e */ /* 0x000fe400000000ff */
[----:B------:R-:W-:Y:S02]  /*2cd50*/  F2FP.F16.F32.PACK_AB R118, RZ, R118 ;  /* 0x00000076ff76723e */ /* 0x000fe400000000ff */
[----:B------:R-:W-:Y:S01]  /*2cd60*/  F2FP.F16.F32.PACK_AB R119, RZ, R119 ;  /* 0x00000077ff77723e */ /* 0x000fe200000000ff */
[----:B------:R1:W-:Y:S04]  /*2cd70*/  @P5 STG.E.U16 desc[UR36][R8.64+0x2e2], R113 ;  /* 0x0002e27108005986 */ /* 0x0003e8000c101524 */
[----:B------:R1:W-:Y:S04]  /*2cd80*/  @P0 STG.E.U16 desc[UR36][R4.64+0x2e0], R114 ;  /* 0x0002e07204000986 */ /* 0x0003e8000c101524 */
[----:B------:R1:W-:Y:S04]  /*2cd90*/  @P4 STG.E.U16 desc[UR36][R4.64+0x2e2], R115 ;  /* 0x0002e27304004986 */ /* 0x0003e8000c101524 */
[----:B------:R1:W-:Y:S04]  /*2cda0*/  @P6 STG.E.U16 desc[UR36][R8.64+0x2f0], R116 ;  /* 0x0002f07408006986 */ /* 0x0003e8000c101524 */
[----:B------:R1:W-:Y:S04]  /*2cdb0*/  @P3 STG.E.U16 desc[UR36][R8.64+0x2f2], R117 ;  /* 0x0002f27508003986 */ /* 0x0003e8000c101524 */
[----:B------:R1:W-:Y:S04]  /*2cdc0*/  @P2 STG.E.U16 desc[UR36][R4.64+0x2f0], R118 ;  /* 0x0002f07604002986 */ /* 0x0003e8000c101524 */
[----:B------:R1:W-:Y:S02]  /*2cdd0*/  @P1 STG.E.U16 desc[UR36][R4.64+0x2f2], R119 ;  /* 0x0002f27704001986 */ /* 0x0003e4000c101524 */
.L_x_1175:
[----:B------:R-:W-:Y:S05]  /*2cde0*/  BSYNC B0 ;  /* 0x0000000000007941 */ /* 0x000fea0003800000 */
.L_x_29:
[----:B-1----:R-:W2:Y:S04]  /*2cdf0*/  LDL.LU R5, [R1+0x600] ;  /* 0x0006000001057983 */ /* 0x002ea80000300800 */
[----:B0-----:R-:W2:Y:S01]  /*2ce00*/  LDL.LU R4, [R1+0x604] ;  /* 0x0006040001047983 */ /* 0x001ea20000300800 */
[----:B------:R-:W-:Y:S01]  /*2ce10*/  ULDC UR4, c[0x0][0xc] ;  /* 0x0000030000047ab9 */ /* 0x000fe20000000800 */
[----:B------:R-:W-:Y:S01]  /*2ce20*/  ULDC UR5, c[0x0][0x10] ;  /* 0x0000040000057ab9 */ /* 0x000fe20000000800 */
[----:B------:R-:W2:Y:S01]  /*2ce30*/  LDC R3, c[0x0][0x14] ;  /* 0x00000500ff037b82 */ /* 0x000ea20000000800 */
[----:B------:R-:W-:Y:S01]  /*2ce40*/  UIMAD.WIDE.U32 UR4, UR4, UR5, URZ ;  /* 0x00000005040472a5 */ /* 0x000fe2000f8e003f */
[----:B------:R-:W-:Y:S01]  /*2ce50*/  PRMT R0, RZ, 0x7610, R0 ;  /* 0x00007610ff007816 */ /* 0x000fe20000000000 */
[----:B------:R-:W-:Y:S01]  /*2ce60*/  UMOV UR42, 0xffffffff ;  /* 0xffffffff002a7882 */ /* 0x000fe20000000000 */
[----:B------:R-:W-:-:S03]  /*2ce70*/  UMOV UR43, 0xffffffff ;  /* 0xffffffff002b7882 */ /* 0x000fc60000000000 */
[----:B--2---:R-:W-:-:S04]  /*2ce80*/  IMAD.WIDE.U32 R4, R3, UR4, R4 ;  /* 0x0000000403047c25 */ /* 0x004fc8000f8e0004 */
[----:B------:R-:W-:Y:S01]  /*2ce90*/  IMAD R3, R3, UR5, RZ ;  /* 0x0000000503037c24 */ /* 0x000fe2000f8e02ff */
[----:B------:R-:W-:Y:S01]  /*2cea0*/  ULDC.64 UR4, c[0x0][0x650] ;  /* 0x0001940000047ab9 */ /* 0x000fe20000000a00 */
[----:B------:R-:W-:Y:S01]  /*2ceb0*/  IMAD.MOV.U32 R7, RZ, RZ, R4 ;  /* 0x000000ffff077224 */ /* 0x000fe200078e0004 */
[----:B------:R-:W-:Y:S01]  /*2cec0*/  ISETP.GE.U32.AND P0, PT, R4, UR4, PT ;  /* 0x0000000404007c0c */ /* 0x000fe2000bf06070 */
[----:B------:R-:W-:-:S05]  /*2ced0*/  IMAD.IADD R6, R5, 0x1, R3 ;  /* 0x0000000105067824 */ /* 0x000fca00078e0203 */
[----:B------:R0:W-:Y:S01]  /*2cee0*/  STL [R1+0x600], R6 ;  /* 0x0006000601007387 */ /* 0x0001e20000100800 */
[----:B------:R-:W-:-:S03]  /*2cef0*/  ISETP.GE.U32.AND.EX P0, PT, R6, UR5, PT, P0 ;  /* 0x0000000506007c0c */ /* 0x000fc6000bf06100 */
[----:B------:R0:W-:Y:S10]  /*2cf00*/  STL [R1+0x604], R7 ;  /* 0x0006040701007387 */ /* 0x0001f40000100800 */
[----:B0-----:R-:W-:Y:S05]  /*2cf10*/  @P0 BRA `(.L_x_1176) ;  /* 0x0000000400880947 */ /* 0x001fea0003800000 */
[----:B------:R-:W0:Y:S01]  /*2cf20*/  S2UR UR6, SR_CTAID.X ;  /* 0x00000000000679c3 */ /* 0x000e220000002500 */
[----:B------:R-:W-:Y:S01]  /*2cf30*/  ULDC.64 UR12, c[0x0][0x628] ;  /* 0x00018a00000c7ab9 */ /* 0x000fe20000000a00 */
[----:B------:R-:W-:Y:S01]  /*2cf40*/  ULDC UR4, c[0x0][0x150] ;  /* 0x0000540000047ab9 */ /* 0x000fe20000000800 */
[----:B------:R-:W-:Y:S01]  /*2cf50*/  ISETP.NE.U32.AND P0, PT, RZ, UR12, PT ;  /* 0x0000000cff007c0c */ /* 0x000fe2000bf05070 */
[----:B------:R-:W-:Y:S01]  /*2cf60*/  ULDC UR15, c[0x0][0x630] ;  /* 0x00018c00000f7ab9 */ /* 0x000fe20000000800 */
[C---:B------:R-:W-:Y:S01]  /*2cf70*/  R2UR UR16, R7.reuse ;  /* 0x00000000071072ca */ /* 0x040fe200000e0000 */
[----:B------:R-:W-:Y:S01]  /*2cf80*/  ULDC UR19, c[0x0][0x154] ;  /* 0x0000550000137ab9 */ /* 0x000fe20000000800 */
[----:B------:R-:W-:Y:S01]  /*2cf90*/  ISETP.NE.AND.EX P0, PT, RZ, UR13, PT, P0 ;  /* 0x0000000dff007c0c */ /* 0x000fe2000bf05300 */
[----:B------:R-:W1:Y:S01]  /*2cfa0*/  S2UR UR18, SR_CTAID.Y ;  /* 0x00000000001279c3 */ /* 0x000e620000002600 */
[----:B------:R-:W-:Y:S02]  /*2cfb0*/  R2UR UR17, R6 ;  /* 0x00000000061172ca */ /* 0x000fe400000e0000 */
[----:B------:R-:W-:-:S02]  /*2cfc0*/  R2UR UR10, R7 ;  /* 0x00000000070a72ca */ /* 0x000fc400000e0000 */
[----:B------:R-:W-:Y:S02]  /*2cfd0*/  R2UR UR11, R6 ;  /* 0x00000000060b72ca */ /* 0x000fe400000e0000 */
[----:B0-----:R-:W-:-:S05]  /*2cfe0*/  I2FP.F32.U32 R0, UR6 ;  /* 0x0000000600007c45 */ /* 0x001fca0008201000 */
[----:B------:R-:W-:-:S04]  /*2cff0*/  FMUL R0, R0, UR4 ;  /* 0x0000000400007c20 */ /* 0x000fc80008400000 */
[----:B------:R0:W2:Y:S01]  /*2d000*/  F2I.U32.TRUNC.NTZ R3, R0 ;  /* 0x0000000000037305 */ /* 0x0000a2000020f000 */
[----:B-1----:R-:W-:Y:S05]  /*2d010*/  @!P0 BRA `(.L_x_1177) ;  /* 0x0000000000308947 */ /* 0x002fea0003800000 */
        /* <DEDUP_REMOVED lines=12> */
.L_x_1177:
[----:B------:R-:W-:Y:S01]  /*2d0e0*/  USHF.R.U64 UR43, UR10, UR15, UR11 ;  /* 0x0000000f0a2b7299 */ /* 0x000fe2000800120b */
[----:B0-----:R-:W-:Y:S01]  /*2d0f0*/  I2FP.F32.U32 R0, UR18 ;  /* 0x0000001200007c45 */ /* 0x001fe20008201000 */
[----:B------:R-:W-:Y:S02]  /*2d100*/  USHF.R.U32.HI UR4, URZ, UR15, UR11 ;  /* 0x0000000f3f047299 */ /* 0x000fe4000801160b */
        /* <DEDUP_REMOVED lines=8> */
[----:B------:R-:W-:Y:S01]  /*2d190*/  UIMAD.WIDE.U32 UR8, UR10, UR12, UR8 ;  /* 0x0000000c0a0872a5 */ /* 0x000fe2000f8e0008 */
[----:B--2---:R-:W-:Y:S01]  /*2d1a0*/  R2UR UR12, R3 ;  /* 0x00000000030c72ca */ /* 0x004fe200000e0000 */
[----:B------:R-:W-:Y:S01]  /*2d1b0*/  UIMAD UR10, UR10, UR13, UR4 ;  /* 0x0000000d0a0a72a4 */ /* 0x000fe2000f8e0204 */
[----:B------:R-:W-:Y:S01]  /*2d1c0*/  ULDC UR11, c[0x0][0x618] ;  /* 0x00018600000b7ab9 */ /* 0x000fe20000000800 */
[----:B------:R-:W-:Y:S02]  /*2d1d0*/  ULDC UR21, c[0x0][0x658] ;  /* 0x0001960000157ab9 */ /* 0x000fe40000000800 */
[----:B------:R-:W-:Y:S01]  /*2d1e0*/  UIADD3 UR9, UR9, UR10, URZ ;  /* 0x0000000a09097290 */ /* 0x000fe2000fffe03f */
[----:B------:R-:W-:Y:S01]  /*2d1f0*/  UMOV UR15, 0xffffffff ;  /* 0xffffffff000f7882 */ /* 0x000fe20000000000 */
[----:B------:R-:W-:Y:S01]  /*2d200*/  ULDC.64 UR4, c[0x0][0x640] ;  /* 0x0001900000047ab9 */ /* 0x000fe20000000a00 */
[----:B------:R-:W-:Y:S01]  /*2d210*/  USHF.L.U32 UR15, UR15, UR21, URZ ;  /* 0x000000150f0f7299 */ /* 0x000fe2000800063f */
[----:B------:R-:W-:Y:S01]  /*2d220*/  ISETP.NE.U32.AND P0, PT, RZ, UR4, PT ;  /* 0x00000004ff007c0c */ /* 0x000fe2000bf05070 */
[----:B------:R-:W-:-:S02]  /*2d230*/  USHF.R.U64 UR16, UR8, UR11, UR9 ;  /* 0x0000000b08107299 */ /* 0x000fc40008001209 */
[----:B------:R-:W-:Y:S01]  /*2d240*/  USHF.R.U32.HI UR8, URZ, UR11, UR9 ;  /* 0x0000000b3f087299 */ /* 0x000fe20008011609 */
[----:B0-----:R-:W-:Y:S01]  /*2d250*/  R2UR UR14, R0 ;  /* 0x00000000000e72ca */ /* 0x001fe200000e0000 */
[----:B------:R-:W-:Y:S01]  /*2d260*/  ULDC UR17, c[0x0][0x608] ;  /* 0x0001820000117ab9 */ /* 0x000fe20000000800 */
[----:B------:R-:W-:Y:S01]  /*2d270*/  ULOP3.LUT UR41, URZ, UR15, URZ, 0x33, !UPT ;  /* 0x0000000f3f297292 */ /* 0x000fe2000f8e333f */
[----:B------:R-:W-:Y:S01]  /*2d280*/  ISETP.NE.AND.EX P0, PT, RZ, UR5, PT, P0 ;  /* 0x00000005ff007c0c */ /* 0x000fe2000bf05300 */
[----:B------:R-:W-:Y:S02]  /*2d290*/  USHF.R.U64 UR15, UR16, UR17, UR8 ;  /* 0x00000011100f7299 */ /* 0x000fe40008001208 */
[----:B------:R-:W-:Y:S02]  /*2d2a0*/  USHF.R.U32.HI UR8, URZ, UR17, UR8 ;  /* 0x000000113f087299 */ /* 0x000fe40008011608 */
[----:B------:R-:W-:Y:S02]  /*2d2b0*/  UIADD3 UR12, -UR12, URZ, URZ ;  /* 0x0000003f0c0c7290 */ /* 0x000fe4000fffe13f */
[----:B------:R-:W-:Y:S01]  /*2d2c0*/  USHF.R.U64 UR17, UR15, UR21, UR8 ;  /* 0x000000150f117299 */ /* 0x000fe20008001208 */
[----:B------:R-:W-:Y:S01]  /*2d2d0*/  UMOV UR19, 0x1 ;  /* 0x0000000100137882 */ /* 0x000fe20000000000 */
[----:B------:R-:W-:Y:S01]  /*2d2e0*/  ULDC UR13, c[0x0][0x144] ;  /* 0x00005100000d7ab9 */ /* 0x000fe20000000800 */
[----:B------:R-:W-:Y:S01]  /*2d2f0*/  ULDC UR7, c[0x0][0x600] ;  /* 0x0001800000077ab9 */ /* 0x000fe20000000800 */
[----:B------:R-:W-:-:S02]  /*2d300*/  USHF.L.U32 UR24, UR19, UR21, URZ ;  /* 0x0000001513187299 */ /* 0x000fc4000800063f */
[----:B------:R-:W-:Y:S02]  /*2d310*/  USHF.R.U32.HI UR8, URZ, UR21, UR8 ;  /* 0x000000153f087299 */ /* 0x000fe40008011608 */
[----:B------:R-:W-:Y:S02]  /*2d320*/  UIMAD UR21, UR13, UR12, UR6 ;  /* 0x0000000c0d1572a4 */ /* 0x000fe4000f8e0206 */
[----:B------:R-:W-:Y:S02]  /*2d330*/  UIADD3 UR20, UR7, -0x1, URZ ;  /* 0xffffffff07147890 */ /* 0x000fe4000fffe03f */
[----:B------:R-:W-:Y:S01]  /*2d340*/  UIADD3 UR19, -UR14, URZ, URZ ;  /* 0x0000003f0e137290 */ /* 0x000fe2000fffe13f */
        /* <DEDUP_REMOVED lines=17> */
.L_x_1178:
[----:B------:R-:W-:Y:S01]  /*2d460*/  UISETP.NE.AND UP0, UPT, UR46, URZ, UPT ;  /* 0x0000003f2e00728c */ /* 0x000fe2000bf05270 */
[----:B------:R-:W-:Y:S01]  /*2d470*/  IMAD.MOV.U32 R0, RZ, RZ, 0x1 ;  /* 0x00000001ff007424 */ /* 0x000fe200078e00ff */
[----:B------:R-:W-:Y:S02]  /*2d480*/  USHF.R.U64 UR4, UR6, UR22, UR8 ;  /* 0x0000001606047299 */ /* 0x000fe40008001208 */
[----:B------:R-:W-:Y:S02]  /*2d490*/  ULOP3.LUT UR41, UR15, UR41, URZ, 0xc0, !UPT ;  /* 0x000000290f297292 */ /* 0x000fe4000f8ec03f */
[----:B------:R-:W-:Y:S02]  /*2d4a0*/  UIADD3 UR5, -UR4, URZ, URZ ;  /* 0x0000003f04057290 */ /* 0x000fe4000fffe13f */
[----:B------:R-:W-:Y:S02]  /*2d4b0*/  UIMAD UR41, UR24, UR4, UR41 ;  /* 0x00000004182972a4 */ /* 0x000fe4000f8e0229 */
[----:B------:R-:W-:-:S02]  /*2d4c0*/  ULOP3.LUT UR16, UR16, UR20, URZ, 0xc0, !UPT ;  /* 0x0000001410107292 */ /* 0x000fc4000f8ec03f */
[----:B------:R-:W-:Y:S02]  /*2d4d0*/  @UP0 UIMAD UR21, UR25, UR19, UR18 ;  /* 0x00000013191502a4 */ /* 0x000fe4000f8e0212 */
[----:B------:R-:W-:-:S03]  /*2d4e0*/  UIMAD UR4, UR5, UR23, UR17 ;  /* 0x00000017050472a4 */ /* 0x000fc6000f8e0211 */
[----:B------:R-:W-:Y:S01]  /*2d4f0*/  ULDC UR5, c[0x0][0x610] ;  /* 0x0001840000057ab9 */ /* 0x000fe20000000800 */
[----:B------:R-:W-:Y:S02]  /*2d500*/  UIMAD UR4, UR4, UR7, UR16 ;  /* 0x00000007040472a4 */ /* 0x000fe4000f8e0210 */
[----:B------:R-:W-:-:S04]  /*2d510*/  UIMAD UR41, UR41, UR5, UR21 ;  /* 0x00000005292972a4 */ /* 0x000fc8000f8e0215 */
[----:B------:R-:W-:Y:S02]  /*2d520*/  USEL UR42, UR4, UR41, !UP0 ;  /* 0x00000029042a7287 */ /* 0x000fe4000c000000 */
[----:B------:R-:W-:-:S12]  /*2d530*/  USEL UR41, UR41, UR4, !UP0 ;  /* 0x0000000429297287 */ /* 0x000fd8000c000000 */
.L_x_1176:
[----:B------:R-:W-:-:S13]  /*2d540*/  LOP3.LUT P0, RZ, R0, 0xff, RZ, 0xc0, !PT ;  /* 0x000000ff00ff7812 */ /* 0x000fda000780c0ff */
[----:B------:R-:W-:Y:S05]  /*2d550*/  @P0 BRA `(.L_x_1179) ;  /* 0xfffffd3c00200947 */ /* 0x000fea000383ffff */
[----:B------:R-:W-:Y:S05]  /*2d560*/  EXIT ;  /* 0x000000000000794d */ /* 0x000fea0003800000 */
.L_x_4:
[----:B------:R-:W2:Y:S01]  /*2d570*/  LDL R4, [R1+0x604] ;  /* 0x0006040001047983 */ /* 0x000ea20000100800 */
[----:B------:R-:W-:-:S03]  /*2d580*/  ULDC.64 UR8, c[0x0][0x650] ;  /* 0x0001940000087ab9 */ /* 0x000fc60000000a00 */
[----:B------:R-:W3:Y:S01]  /*2d590*/  LDL R3, [R1+0x600] ;  /* 0x0006000001037983 */ /* 0x000ee20000100800 */
[----:B------:R-:W-:Y:S01]  /*2d5a0*/  PRMT R0, RZ, 0x7610, R0 ;  /* 0x00007610ff007816 */ /* 0x000fe20000000000 */
[----:B------:R-:W-:Y:S02]  /*2d5b0*/  IMAD.MOV.U32 R5, RZ, RZ, -0x1 ;  /* 0xffffffffff057424 */ /* 0x000fe400078e00ff */
[----:B------:R-:W-:Y:S02]  /*2d5c0*/  IMAD.MOV.U32 R2, RZ, RZ, -0x1 ;  /* 0xffffffffff027424 */ /* 0x000fe400078e00ff */
[----:B------:R-:W-:Y:S01]  /*2d5d0*/  IMAD.MOV.U32 R10, RZ, RZ, -0x1 ;  /* 0xffffffffff0a7424 */ /* 0x000fe200078e00ff */
[----:B--2---:R-:W-:-:S04]  /*2d5e0*/  ISETP.GE.U32.AND P0, PT, R4, UR8, PT ;  /* 0x0000000804007c0c */ /* 0x004fc8000bf06070 */
[----:B---3--:R-:W-:-:S13]  /*2d5f0*/  ISETP.GE.U32.AND.EX P0, PT, R3, UR9, PT, P0 ;  /* 0x0000000903007c0c */ /* 0x008fda000bf06100 */
[----:B------:R-:W-:Y:S05]  /*2d600*/  @P0 BRA `(.L_x_1180) ;  /* 0x00000004008c0947 */ /* 0x000fea0003800000 */
[----:B------:R-:W-:Y:S01]  /*2d610*/  I2FP.F32.U32 R0, UR4 ;  /* 0x0000000400007c45 */ /* 0x000fe20008201000 */
[----:B0-----:R-:W-:Y:S01]  /*2d620*/  ULDC.64 UR16, c[0x0][0x628] ;  /* 0x00018a0000107ab9 */ /* 0x001fe20000000a00 */
        /* <DEDUP_REMOVED lines=24> */
.L_x_1181:
        /* <DEDUP_REMOVED lines=24> */
[----:B------:R-:W-:Y:S01]  /*2d930*/  UMOV UR19, 0x1 ;  /* 0x0000000100137882 */ /* 0x000fe20000000000 */
[----:B------:R-:W-:Y:S01]  /*2d940*/  ULDC UR20, c[0x0][0x608] ;  /* 0x0001820000147ab9 */ /* 0x000fe20000000800 */
[----:B------:R-:W-:Y:S01]  /*2d950*/  USHF.L.U32 UR26, UR19, UR23, URZ ;  /* 0x00000017131a7299 */ /* 0x000fe2000800063f */
[----:B------:R-:W-:Y:S01]  /*2d960*/  ISETP.NE.AND.EX P0, PT, RZ, UR9, PT, P0 ;  /* 0x00000009ff007c0c */ /* 0x000fe2000bf05300 */
[----:B------:R-:W-:Y:S02]  /*2d970*/  USHF.R.U64 UR19, UR18, UR20, UR11 ;  /* 0x0000001412137299 */ /* 0x000fe4000800120b */
[----:B------:R-:W-:Y:S02]  /*2d980*/  USHF.R.U32.HI UR11, URZ, UR20, UR11 ;  /* 0x000000143f0b7299 */ /* 0x000fe4000801160b */
[----:B------:R-:W-:-:S02]  /*2d990*/  UIADD3 UR15, -UR15, URZ, URZ ;  /* 0x0000003f0f0f7290 */ /* 0x000fc4000fffe13f */
[----:B------:R-:W-:Y:S01]  /*2d9a0*/  USHF.R.U64 UR20, UR19, UR23, UR11 ;  /* 0x0000001713147299 */ /* 0x000fe2000800120b */
[----:B------:R-:W-:Y:S01]  /*2d9b0*/  ULDC UR16, c[0x0][0x144] ;  /* 0x0000510000107ab9 */ /* 0x000fe20000000800 */
[----:B------:R-:W-:Y:S01]  /*2d9c0*/  ULDC UR6, c[0x0][0x600] ;  /* 0x0001800000067ab9 */ /* 0x000fe20000000800 */
[----:B------:R-:W-:Y:S02]  /*2d9d0*/  USHF.R.U32.HI UR11, URZ, UR23, UR11 ;  /* 0x000000173f0b7299 */ /* 0x000fe4000801160b */
[----:B------:R-:W-:Y:S02]  /*2d9e0*/  UIMAD UR23, UR16, UR15, UR4 ;  /* 0x0000000f101772a4 */ /* 0x000fe4000f8e0204 */
[----:B------:R-:W-:Y:S02]  /*2d9f0*/  UIADD3 UR22, UR6, -0x1, URZ ;  /* 0xffffffff06167890 */ /* 0x000fe4000fffe03f */
[----:B------:R-:W-:Y:S02]  /*2da00*/  ULOP3.LUT UR27, URZ, UR13, URZ, 0x33, !UPT ;  /* 0x0000000d3f1b7292 */ /* 0x000fe4000f8e333f */
        /* <DEDUP_REMOVED lines=18> */
.L_x_1182:
[----:B------:R-:W-:Y:S01]  /*2db30*/  UISETP.NE.AND UP0, UPT, UR46, URZ, UPT ;  /* 0x0000003f2e00728c */ /* 0x000fe2000bf05270 */
[----:B------:R-:W-:Y:S01]  /*2db40*/  IMAD.MOV.U32 R0, RZ, RZ, 0x1 ;  /* 0x00000001ff007424 */ /* 0x000fe200078e00ff */
[----:B------:R-:W-:Y:S01]  /*2db50*/  USHF.R.U64 UR8, UR4, UR24, UR11 ;  /* 0x0000001804087299 */ /* 0x000fe2000800120b */
[----:B------:R-:W-:Y:S01]  /*2db60*/  IMAD.U32 R10, RZ, RZ, UR5 ;  /* 0x00000005ff0a7e24 */ /* 0x000fe2000f8e00ff */
[----:B------:R-:W-:Y:S02]  /*2db70*/  ULOP3.LUT UR4, UR19, UR27, URZ, 0xc0, !UPT ;  /* 0x0000001b13047292 */ /* 0x000fe4000f8ec03f */
[----:B------:R-:W-:Y:S02]  /*2db80*/  ULOP3.LUT UR18, UR18, UR22, URZ, 0xc0, !UPT ;  /* 0x0000001612127292 */ /* 0x000fe4000f8ec03f */
[----:B------:R-:W-:-:S03]  /*2db90*/  UIMAD UR4, UR26, UR8, UR4 ;  /* 0x000000081a0472a4 */ /* 0x000fc6000f8e0204 */
[----:B------:R-:W-:Y:S02]  /*2dba0*/  @UP0 UIMAD UR23, UR28, UR21, UR7 ;  /* 0x000000151c1702a4 */ /* 0x000fe4000f8e0207 */
[----:B------:R-:W-:-:S03]  /*2dbb0*/  UIADD3 UR7, -UR8, URZ, URZ ;  /* 0x0000003f08077290 */ /* 0x000fc6000fffe13f */
[----:B------:R-:W-:Y:S01]  /*2dbc0*/  ULDC UR8, c[0x0][0x610] ;  /* 0x0001840000087ab9 */ /* 0x000fe20000000800 */
[----:B------:R-:W-:Y:S02]  /*2dbd0*/  UIMAD UR7, UR7, UR25, UR20 ;  /* 0x00000019070772a4 */ /* 0x000fe4000f8e0214 */
[----:B------:R-:W-:Y:S02]  /*2dbe0*/  UIMAD UR4, UR4, UR8, UR23 ;  /* 0x00000008040472a4 */ /* 0x000fe4000f8e0217 */
[----:B------:R-:W-:-:S04]  /*2dbf0*/  UIMAD UR7, UR7, UR6, UR18 ;  /* 0x00000006070772a4 */ /* 0x000fc8000f8e0212 */
[----:B------:R-:W-:Y:S02]  /*2dc00*/  USEL UR6, UR7, UR4, !UP0 ;  /* 0x0000000407067287 */ /* 0x000fe4000c000000 */
[----:B------:R-:W-:-:S04]  /*2dc10*/  USEL UR4, UR4, UR7, !UP0 ;  /* 0x0000000704047287 */ /* 0x000fc8000c000000 */
[----:B------:R-:W-:Y:S02]  /*2dc20*/  IMAD.U32 R2, RZ, RZ, UR6 ;  /* 0x00000006ff027e24 */ /* 0x000fe4000f8e00ff */
[----:B------:R-:W-:-:S07]  /*2dc30*/  IMAD.U32 R5, RZ, RZ, UR4 ;  /* 0x00000004ff057e24 */ /* 0x000fce000f8e00ff */
.L_x_1180:
[----:B------:R-:W-:-:S08]  /*2dc40*/  NOP ;  /* 0x0000000000007918 */ /* 0x000fd00000000000 */
[----:B0-----:R-:W0:-:S00]  /*2dc50*/  USETMAXREG.DEALLOC.CTAPOOL 0x18 ;  /* 0x00000018000079c8 */ /* 0x001e0000080e0500 */
[----:B------:R-:W-:-:S13]  /*2dc60*/  ISETP.NE.AND P0, PT, RZ, UR10, PT ;  /* 0x0000000aff007c0c */ /* 0x000fda000bf05270 */
[----:B------:R-:W-:Y:S05]  /*2dc70*/  @P0 EXIT ;  /* 0x000000000000094d */ /* 0x000fea0003800000 */
[----:B0-----:R-:W-:Y:S01]  /*2dc80*/  LOP3.LUT P0, RZ, R0, 0xff, RZ, 0xc0, !PT ;  /* 0x000000ff00ff7812 */ /* 0x001fe2000780c0ff */
[----:B------:R-:W-:Y:S02]  /*2dc90*/  IMAD.MOV.U32 R0, RZ, RZ, 0x1 ;  /* 0x00000001ff007424 */ /* 0x000fe400078e00ff */
[----:B------:R-:W-:-:S10]  /*2dca0*/  IMAD.MOV.U32 R7, RZ, RZ, RZ ;  /* 0x000000ffff077224 */ /* 0x000fd400078e00ff */
[----:B------:R-:W-:Y:S05]  /*2dcb0*/  @!P0 BRA `(.L_x_1183) ;  /* 0x0000000c005c8947 */ /* 0x000fea0003800000 */
[----:B------:R-:W0:Y:S01]  /*2dcc0*/  S2R R3, SR_TID.X ;  /* 0x0000000000037919 */ /* 0x000e220000002100 */
[----:B------:R-:W1:Y:S01]  /*2dcd0*/  LDC R0, c[0x0][0x28c] ;  /* 0x0000a300ff007b82 */ /* 0x000e620000000800 */
[----:B------:R-:W-:Y:S01]  /*2dce0*/  ULDC UR5, c[0x0][0x658] ;  /* 0x0001960000057ab9 */ /* 0x000fe20000000800 */
[----:B------:R-:W-:Y:S01]  /*2dcf0*/  UMOV UR7, 0xffffffff ;  /* 0xffffffff00077882 */ /* 0x000fe20000000000 */
[----:B------:R-:W-:Y:S01]  /*2dd00*/  ULDC UR6, c[0x0][0xc] ;  /* 0x0000030000067ab9 */ /* 0x000fe20000000800 */
[----:B------:R-:W-:Y:S01]  /*2dd10*/  USHF.L.U32 UR9, UR7, UR5, URZ ;  /* 0x0000000507097299 */ /* 0x000fe2000800063f */
[----:B------:R-:W-:Y:S01]  /*2dd20*/  BSSY B0, `(.L_x_1183) ;  /* 0x00000d0000007945 */ /* 0x000fe20003800000 */
[----:B------:R-:W-:Y:S01]  /*2dd30*/  UMOV UR8, 0x1 ;  /* 0x0000000100087882 */ /* 0x000fe20000000000 */
[----:B------:R-:W-:Y:S01]  /*2dd40*/  ULDC UR7, c[0x0][0x10] ;  /* 0x0000040000077ab9 */ /* 0x000fe20000000800 */
[----:B------:R-:W-:Y:S01]  /*2dd50*/  USHF.L.U32 UR5, UR8, UR5, URZ ;  /* 0x0000000508057299 */ /* 0x000fe2000800063f */
[----:B------:R-:W-:Y:S01]  /*2dd60*/  IMAD.MOV.U32 R8, RZ, RZ, 0x1 ;  /* 0x00000001ff087424 */ /* 0x000fe200078e00ff */
[----:B------:R-:W-:Y:S01]  /*2dd70*/  UIMAD.WIDE.U32 UR6, UR6, UR7, URZ ;  /* 0x00000007060672a5 */ /* 0x000fe2000f8e003f */
[----:B------:R-:W-:Y:S01]  /*2dd80*/  IMAD.MOV.U32 R7, RZ, RZ, RZ ;  /* 0x000000ffff077224 */ /* 0x000fe200078e00ff */
[----:B------:R-:W-:Y:S01]  /*2dd90*/  ULDC UR8, c[0x0][0x14] ;  /* 0x0000050000087ab9 */ /* 0x000fe20000000800 */
[----:B------:R-:W-:Y:S01]  /*2dda0*/  ULDC UR4, c[0x0][0x600] ;  /* 0x0001800000047ab9 */ /* 0x000fe20000000800 */
[----:B------:R-:W-:-:S02]  /*2ddb0*/  UIMAD.WIDE.U32 UR20, UR6, UR8, URZ ;  /* 0x00000008061472a5 */ /* 0x000fc4000f8e003f */
[----:B------:R-:W-:Y:S02]  /*2ddc0*/  UIMAD UR7, UR7, UR8, URZ ;  /* 0x00000008070772a4 */ /* 0x000fe4000f8e023f */
[----:B------:R-:W-:Y:S02]  /*2ddd0*/  ULOP3.LUT UR24, UR40, 0x2, URZ, 0xfc, !UPT ;  /* 0x0000000228187892 */ /* 0x000fe4000f8efc3f */
[----:B------:R-:W-:Y:S02]  /*2dde0*/  UIADD3 UR4, UR4, -0x1, URZ ;  /* 0xffffffff04047890 */ /* 0x000fe4000fffe03f */
[----:B------:R-:W-:Y:S01]  /*2ddf0*/  ULOP3.LUT UR6, URZ, UR9, URZ, 0x33, !UPT ;  /* 0x000000093f067292 */ /* 0x000fe2000f8e333f */
[----:B-1----:R-:W-:Y:S01]  /*2de00*/  VIADD R0, R0, 0xf ;  /* 0x0000000f00007836 */ /* 0x002fe20000000000 */
[----:B------:R-:W-:Y:S01]  /*2de10*/  UIADD3 UR7, UR21, UR7, URZ ;  /* 0x0000000715077290 */ /* 0x000fe2000fffe03f */
[----:B------:R-:W-:Y:S01]  /*2de20*/  ULDC.64 UR22, c[0x0][0x198] ;  /* 0x0000660000167ab9 */ /* 0x000fe20000000a00 */
[----:B0-----:R-:W-:-:S02]  /*2de30*/  LOP3.LUT P2, RZ, R3, 0x7f, RZ, 0xc0, !PT ;  /* 0x0000007f03ff7812 */ /* 0x001fc4000784c0ff */
[----:B------:R-:W-:Y:S02]  /*2de40*/  LOP3.LUT P0, RZ, R3, 0x1f, RZ, 0xc0, !PT ;  /* 0x0000001f03ff7812 */ /* 0x000fe4000780c0ff */
[----:B------:R-:W-:Y:S02]  /*2de50*/  SHF.R.S32.HI R3, RZ, 0x1f, R0 ;  /* 0x0000001fff037819 */ /* 0x000fe40000011400 */
[----:B------:R-:W-:Y:S02]  /*2de60*/  PLOP3.LUT P0, PT, P0, P2, PT, 0x8a, 0x0 ;  /* 0x000000000000781c */ /* 0x000fe40000705172 */
[----:B------:R-:W-:Y:S01]  /*2de70*/  LEA.HI R3, R3, R0, RZ, 0x4 ;  /* 0x0000000003037211 */ /* 0x000fe200078f20ff */
[----:B------:R-:W-:-:S03]  /*2de80*/  IMAD.MOV.U32 R0, RZ, RZ, 0x1 ;  /* 0x00000001ff007424 */ /* 0x000fc600078e00ff */
[----:B------:R-:W-:-:S05]  /*2de90*/  SHF.R.S32.HI R6, RZ, 0x4, R3 ;  /* 0x00000004ff067819 */ /* 0x000fca0000011403 */
[----:B------:R-:W-:-:S07]  /*2dea0*/  VIADD R11, R6, 0x1 ;  /* 0x00000001060b7836 */ /* 0x000fce0000000000 */
.L_x_1195:
[----:B------:R-:W-:-:S03]  /*2deb0*/  UMOV UR8, 0xffffffff ;  /* 0xffffffff00087882 */ /* 0x000fc60000000000 */
[----:B------:R-:W-:Y:S05]  /*2dec0*/  BRA.DIV UR8, `(.L_x_1184) ;  /* 0x00000012087c7947 */ /* 0x000fea000b800000 */
[----:B------:R-:W-:-:S13]  /*2ded0*/  ELECT P6, URZ, PT ;  /* 0x00000000003f782f */ /* 0x000fda00038c0000 */
.L_x_1211:
[----:B------:R-:W0:Y:S01]  /*2dee0*/  LDC R3, c[0x0][0x28c] ;  /* 0x0000a300ff037b82 */ /* 0x000e220000000800 */
[----:B------:R-:W-:Y:S01]  /*2def0*/  BSSY B1, `(.L_x_1185) ;  /* 0x0000036000017945 */ /* 0x000fe20003800000 */
[----:B0-----:R-:W-:-:S13]  /*2df00*/  ISETP.LT.OR P6, PT, R3, 0x1, !P6 ;  /* 0x000000010300780c */ /* 0x001fda00077c1670 */
[----:B------:R-:W-:Y:S05]  /*2df10*/  @P6 BRA `(.L_x_1186) ;  /* 0x0000000000cc6947 */ /* 0x000fea0003800000 */
[----:B------:R-:W-:Y:S02]  /*2df20*/  IMAD R2, R2, 0x180, RZ ;  /* 0x0000018002027824 */ /* 0x000fe400078e02ff */
[----:B------:R-:W-:Y:S02]  /*2df30*/  IMAD R5, R5, 0x180, RZ ;  /* 0x0000018005057824 */ /* 0x000fe400078e02ff */
[----:B------:R-:W-:Y:S02]  /*2df40*/  IMAD.MOV.U32 R14, RZ, RZ, RZ ;  /* 0x000000ffff0e7224 */ /* 0x000fe400078e00ff */
[----:B------:R-:W-:Y:S02]  /*2df50*/  IMAD.MOV.U32 R4, RZ, RZ, R11 ;  /* 0x000000ffff047224 */ /* 0x000fe400078e000b */
[----:B------:R-:W-:Y:S02]  /*2df60*/  IMAD.MOV.U32 R3, RZ, RZ, R0 ;  /* 0x000000ffff037224 */ /* 0x000fe400078e0000 */
[----:B------:R-:W-:-:S07]  /*2df70*/  IMAD.MOV.U32 R9, RZ, RZ, R7 ;  /* 0x000000ffff097224 */ /* 0x000fce00078e0007 */
.L_x_1190:
[----:B------:R-:W0:Y:S01]  /*2df80*/  S2R R13, SR_CgaCtaId ;  /* 0x00000000000d7919 */ /* 0x000e220000008800 */
[----:B------:R-:W-:-:S04]  /*2df90*/  MOV R12, 0x400 ;  /* 0x00000400000c7802 */ /* 0x000fc80000000f00 */
[----:B0-----:R-:W-:Y:S02]  /*2dfa0*/  LEA R16, R13, R12, 0x18 ;  /* 0x0000000c0d107211 */ /* 0x001fe400078ec0ff */
[----:B------:R-:W-:Y:S01]  /*2dfb0*/  SHF.L.U32 R12, R3, 0x1f, RZ ;  /* 0x0000001f030c7819 */ /* 0x000fe200000006ff */
[----:B------:R-:W0:Y:S02]  /*2dfc0*/  @!P2 LDC R13, c[0x0][0x500] ;  /* 0x00014000ff0dab82 */ /* 0x000e240000000800 */
[----:B------:R-:W-:-:S04]  /*2dfd0*/  IMAD R15, R9, 0x8, R16 ;  /* 0x00000008090f7824 */ /* 0x000fc800078e0210 */
[----:B------:R-:W1:Y:S02]  /*2dfe0*/  SYNCS.PHASECHK.TRANS64.TRYWAIT P1, [R15+URZ+0x48], R12 ;  /* 0x0000480c0f0075a7 */ /* 0x000e64000802017f */
[----:B-1----:R-:W-:Y:S05]  /*2dff0*/  @!P1 BRA `(.L_x_1187) ;  /* 0x0000001000509947 */ /* 0x002fea0003800000 */
.L_x_1212:
[----:B------:R-:W-:Y:S01]  /*2e000*/  UPRMT UR8, UR24, 0x9910, URZ ;  /* 0x0000991018087896 */ /* 0x000fe2000800003f */
[----:B0-----:R0:W-:Y:S03]  /*2e010*/  @!P2 SYNCS.ARRIVE.TRANS64 RZ, [R15+URZ], R13 ;  /* 0x0000000d0fffa9a7 */ /* 0x0011e6000800003f */
[----:B------:R-:W-:-:S06]  /*2e020*/  UISETP.NE.AND UP0, UPT, UR8, 0x2, UPT ;  /* 0x000000020800788c */ /* 0x000fcc000bf05270 */
[----:B------:R-:W-:-:S13]  /*2e030*/  PLOP3.LUT P1, PT, PT, PT, UP0, 0x80, 0x0 ;  /* 0x000000000000781c */ /* 0x000fda0003f2f008 */
[----:B0-----:R-:W-:Y:S05]  /*2e040*/  @P1 BRA `(.L_x_1188) ;  /* 0x0000000000041947 */ /* 0x001fea0003800000 */
[----:B------:R-:W-:Y:S01]  /*2e050*/  BPT.TRAP 0x1 ;  /* 0x000000040000795c */ /* 0x000fe20000300000 */
.L_x_1188:
[----:B------:R-:W-:Y:S05]  /*2e060*/  @P0 BRA `(.L_x_1189) ;  /* 0x0000000000040947 */ /* 0x000fea0003800000 */
[----:B------:R-:W-:Y:S01]  /*2e070*/  BPT.TRAP 0x1 ;  /* 0x000000040000795c */ /* 0x000fe20000300000 */
.L_x_1189:
[----:B------:R-:W-:Y:S01]  /*2e080*/  IMAD R16, R9, 0x3000, R16 ;  /* 0x0000300009107824 */ /* 0x000fe200078e0210 */
[----:B------:R-:W-:Y:S01]  /*2e090*/  R2UR UR9, R15 ;  /* 0x000000000f0972ca */ /* 0x000fe200000e0000 */
[----:B------:R-:W-:Y:S01]  /*2e0a0*/  VIADD R4, R4, 0xffffffff ;  /* 0xffffffff04047836 */ /* 0x000fe20000000000 */
[----:B------:R-:W-:Y:S01]  /*2e0b0*/  UIADD3 UR14, UP0, UR22, 0xf0, URZ ;  /* 0x000000f0160e7890 */ /* 0x000fe2000ff1e03f */
[----:B------:R-:W-:Y:S01]  /*2e0c0*/  R2UR UR11, R5 ;  /* 0x00000000050b72ca */ /* 0x000fe200000e0000 */
[----:B------:R-:W-:Y:S01]  /*2e0d0*/  UIADD3 UR26, UP1, UR22, 0x1f0, URZ ;  /* 0x000001f0161a7890 */ /* 0x000fe2000ff3e03f */
[----:B------:R-:W-:Y:S01]  /*2e0e0*/  R2UR UR8, R16 ;  /* 0x00000000100872ca */ /* 0x000fe200000e0000 */
[----:B------:R-:W-:Y:S01]  /*2e0f0*/  UIADD3.X UR15, URZ, UR23, URZ, UP0, !UPT ;  /* 0x000000173f0f7290 */ /* 0x000fe200087fe43f */
[----:B------:R-:W-:Y:S01]  /*2e100*/  R2UR UR10, R14 ;  /* 0x000000000e0a72ca */ /* 0x000fe200000e0000 */
[----:B------:R-:W-:Y:S01]  /*2e110*/  VIADD R9, R9, 0x1 ;  /* 0x0000000109097836 */ /* 0x000fe20000000000 */
[----:B------:R-:W-:Y:S01]  /*2e120*/  R2UR UR12, R10 ;  /* 0x000000000a0c72ca */ /* 0x000fe200000e0000 */
[----:B------:R-:W-:Y:S01]  /*2e130*/  UIADD3.X UR27, URZ, UR23, URZ, UP1, !UPT ;  /* 0x000000173f1b7290 */ /* 0x000fe20008ffe43f */
[----:B------:R-:W-:Y:S01]  /*2e140*/  R2UR UR19, R2 ;  /* 0x00000000021372ca */ /* 0x000fe200000e0000 */
[----:B------:R-:W-:Y:S01]  /*2e150*/  UMOV UR16, 0x0 ;  /* 0x0000000000107882 */ /* 0x000fe20000000000 */
[----:B------:R-:W-:Y:S01]  /*2e160*/  ISETP.GT.AND P3, PT, R4, 0x1, PT ;  /* 0x000000010400780c */ /* 0x000fe20003f64270 */
[----:B------:R-:W-:Y:S01]  /*2e170*/  UMOV UR17, 0x10000000 ;  /* 0x1000000000117882 */ /* 0x000fe20000000000 */
[----:B------:R-:W-:Y:S01]  /*2e180*/  ISETP.NE.AND P1, PT, R9, 0x9, PT ;  /* 0x000000090900780c */ /* 0x000fe20003f25270 */
[----:B------:R-:W-:-:S02]  /*2e190*/  VIADD R14, R14, 0x10 ;  /* 0x000000100e0e7836 */ /* 0x000fc40000000000 */
[----:B------:R-:W-:Y:S01]  /*2e1a0*/  UIADD3 UR13, UR8, 0x180, URZ ;  /* 0x00000180080d7890 */ /* 0x000fe2000fffe03f */
[----:B-1----:R-:W-:Y:S01]  /*2e1b0*/  SEL R12, RZ, 0x1, P1 ;  /* 0x00000001ff0c7807 */ /* 0x002fe20000800000 */
[----:B------:R-:W-:Y:S01]  /*2e1c0*/  UIADD3 UR18, UR8, 0x1b180, URZ ;  /* 0x0001b18008127890 */ /* 0x000fe2000fffe03f */
[----:B------:R-:W-:Y:S02]  /*2e1d0*/  SEL R9, R9, RZ, P1 ;  /* 0x000000ff09097207 */ /* 0x000fe40000800000 */
[----:B------:R-:W-:Y:S02]  /*2e1e0*/  LOP3.LUT R3, R3, R12, RZ, 0x3c, !PT ;  /* 0x0000000c03037212 */ /* 0x000fe400078e3cff */
[----:B------:R-:W-:Y:S02]  /*2e1f0*/  UMOV UR8, UR13 ;  /* 0x0000000d00087c82 */ /* 0x000fe40008000000 */
[----:B------:R0:W-:Y:S02]  /*2e200*/  UTMALDG.3D [UR8], [UR14], desc[UR16] ;  /* 0x000010080e0075b4 */ /* 0x0001e40008011000 */
[----:B0-----:R-:W-:Y:S01]  /*2e210*/  UMOV UR8, UR18 ;  /* 0x0000001200087c82 */ /* 0x001fe20008000000 */
[----:B------:R-:W-:-:S02]  /*2e220*/  UMOV UR11, UR19 ;  /* 0x00000013000b7c82 */ /* 0x000fc40008000000 */
[----:B------:R0:W-:Y:S02]  /*2e230*/  UTMALDG.3D [UR8], [UR26], desc[UR16] ;  /* 0x000010081a0075b4 */ /* 0x0001e40008011000 */
[----:B0-----:R-:W-:Y:S05]  /*2e240*/  @P3 BRA `(.L_x_1190) ;  /* 0xfffffffc004c3947 */ /* 0x001fea000383ffff */
.L_x_1186:
[----:B------:R-:W-:Y:S05]  /*2e250*/  BSYNC B1 ;  /* 0x0000000000017941 */ /* 0x000fea0003800000 */
.L_x_1185:
[----:B------:R-:W2:Y:S01]  /*2e260*/  LDL.LU R16, [R1+0x600] ;  /* 0x0006000001107983 */ /* 0x000ea20000300800 */
[----:B------:R-:W-:Y:S01]  /*2e270*/  LOP3.LUT P1, RZ, R8, 0xff, RZ, 0xc0, !PT ;  /* 0x000000ff08ff7812 */ /* 0x000fe2000782c0ff */
[C---:B------:R-:W-:Y:S01]  /*2e280*/  IMAD.IADD R4, R6.reuse, 0x1, R7 ;  /* 0x0000000106047824 */ /* 0x040fe200078e0207 */
[----:B------:R-:W-:Y:S01]  /*2e290*/  ULDC.64 UR8, c[0x0][0x650] ;  /* 0x0001940000087ab9 */ /* 0x000fe20000000a00 */
[----:B------:R-:W3:Y:S01]  /*2e2a0*/  LDL.LU R15, [R1+0x604] ;  /* 0x00060400010f7983 */ /* 0x000ee20000300800 */
[----:B------:R-:W-:Y:S01]  /*2e2b0*/  ISETP.GE.U32.AND P3, PT, R6, 0x9, PT ;  /* 0x000000090600780c */ /* 0x000fe20003f66070 */
[----:B------:R-:W-:Y:S01]  /*2e2c0*/  BSSY B1, `(.L_x_1191) ;  /* 0x0000073000017945 */ /* 0x000fe20003800000 */
[----:B------:R-:W-:Y:S01]  /*2e2d0*/  IMAD.MOV.U32 R10, RZ, RZ, -0x1 ;  /* 0xffffffffff0a7424 */ /* 0x000fe200078e00ff */
[----:B------:R-:W-:-:S06]  /*2e2e0*/  PRMT R8, RZ, 0x7610, R8 ;  /* 0x00007610ff087816 */ /* 0x000fcc0000000008 */
[----:B------:R-:W0:Y:S01]  /*2e2f0*/  @P1 S2R R3, SR_CgaCtaId ;  /* 0x0000000000031919 */ /* 0x000e220000008800 */
[----:B------:R-:W-:-:S04]  /*2e300*/  @P1 MOV R2, 0x400 ;  /* 0x0000040000021802 */ /* 0x000fc80000000f00 */
[----:B0-----:R-:W-:-:S04]  /*2e310*/  @P1 LEA R2, R3, R2, 0x18 ;  /* 0x0000000203021211 */ /* 0x001fc800078ec0ff */
[----:B------:R0:W-:Y:S01]  /*2e320*/  @P1 SYNCS.ARRIVE.TRANS64.A1T0 RZ, [R2+URZ+0xa8], RZ ;  /* 0x0000a8ff02ff19a7 */ /* 0x0001e2000810003f */
[----:B------:R-:W-:-:S04]  /*2e330*/  ISETP.GT.U32.AND P1, PT, R4, 0x8, PT ;  /* 0x000000080400780c */ /* 0x000fc80003f24070 */
[----:B------:R-:W-:Y:S01]  /*2e340*/  ISETP.LT.U32.AND P1, PT, R6, 0x9, P1 ;  /* 0x000000090600780c */ /* 0x000fe20000f21070 */
[----:B0-----:R-:W-:-:S04]  /*2e350*/  IMAD.WIDE.U32 R2, R4, 0x38e38e39, RZ ;  /* 0x38e38e3904027825 */ /* 0x001fc800078e00ff */
[----:B------:R-:W-:Y:S01]  /*2e360*/  IMAD.MOV.U32 R2, RZ, RZ, -0x1 ;  /* 0xffffffffff027424 */ /* 0x000fe200078e00ff */
[----:B------:R-:W-:Y:S02]  /*2e370*/  SHF.R.U32.HI R5, RZ, 0x1, R3 ;  /* 0x00000001ff057819 */ /* 0x000fe40000011603 */
[----:B------:R-:W-:-:S03]  /*2e380*/  SEL R3, RZ, 0x1, !P1 ;  /* 0x00000001ff037807 */ /* 0x000fc60004800000 */
[----:B------:R-:W-:Y:S01]  /*2e390*/  IMAD R7, R5, -0x9, R4 ;  /* 0xfffffff705077824 */ /* 0x000fe200078e0204 */
[----:B------:R-:W-:Y:S02]  /*2e3a0*/  LOP3.LUT R0, R0, R3, RZ, 0x3c, !PT ;  /* 0x0000000300007212 */ /* 0x000fe400078e3cff */
[----:B------:R-:W-:Y:S02]  /*2e3b0*/  PRMT R3, RZ, 0x7610, R3 ;  /* 0x00007610ff037816 */ /* 0x000fe40000000003 */
[----:B------:R-:W-:Y:S01]  /*2e3c0*/  @P3 LOP3.LUT R0, R0, 0x1, R5, 0x78, !PT ;  /* 0x0000000100003812 */ /* 0x000fe200078e7805 */
[----:B------:R-:W-:Y:S01]  /*2e3d0*/  IMAD.MOV.U32 R5, RZ, RZ, -0x1 ;  /* 0xffffffffff057424 */ /* 0x000fe200078e00ff */
[----:B---3--:R-:W-:-:S04]  /*2e3e0*/  IADD3 R15, P1, R15, UR20, RZ ;  /* 0x000000140f0f7c10 */ /* 0x008fc8000ff3e0ff */
[----:B--2---:R-:W-:Y:S01]  /*2e3f0*/  IADD3.X R16, R16, UR7, RZ, P1, !PT ;  /* 0x0000000710107c10 */ /* 0x004fe20008ffe4ff */
[----:B------:R0:W-:Y:S01]  /*2e400*/  STL [R1+0x604], R15 ;  /* 0x0006040f01007387 */ /* 0x0001e20000100800 */
[----:B------:R-:W-:-:S03]  /*2e410*/  ISETP.GE.U32.AND P1, PT, R15, UR8, PT ;  /* 0x000000080f007c0c */ /* 0x000fc6000bf26070 */
[----:B------:R0:W-:Y:S01]  /*2e420*/  STL [R1+0x600], R16 ;  /* 0x0006001001007387 */ /* 0x0001e20000100800 */
[----:B------:R-:W-:-:S13]  /*2e430*/  ISETP.GE.U32.AND.EX P1, PT, R16, UR9, PT, P1 ;  /* 0x0000000910007c0c */ /* 0x000fda000bf26110 */
[----:B0-----:R-:W-:Y:S05]  /*2e440*/  @P1 BRA `(.L_x_1192) ;  /* 0x0000000400681947 */ /* 0x001fea0003800000 */
[----:B------:R-:W0:Y:S01]  /*2e450*/  S2UR UR8, SR_CTAID.X ;  /* 0x00000000000879c3 */ /* 0x000e220000002500 */
[----:B------:R-:W-:Y:S01]  /*2e460*/  ULDC.64 UR10, c[0x0][0x628] ;  /* 0x00018a00000a7ab9 */ /* 0x000fe20000000a00 */
[----:B------:R-:W-:Y:S01]  /*2e470*/  ULDC UR9, c[0x0][0x150] ;  /* 0x0000540000097ab9 */ /* 0x000fe20000000800 */
[----:B------:R-:W-:Y:S01]  /*2e480*/  ISETP.NE.U32.AND P1, PT, RZ, UR10, PT ;  /* 0x0000000aff007c0c */ /* 0x000fe2000bf25070 */
[----:B------:R-:W-:Y:S01]  /*2e490*/  ULDC UR12, c[0x0][0x630] ;  /* 0x00018c00000c7ab9 */ /* 0x000fe20000000800 */
[----:B------:R-:W-:Y:S01]  /*2e4a0*/  ULDC UR14, c[0x0][0x154] ;  /* 0x00005500000e7ab9 */ /* 0x000fe20000000800 */
[----:B------:R-:W-:Y:S01]  /*2e4b0*/  IMAD.MOV.U32 R3, RZ, RZ, R16 ;  /* 0x000000ffff037224 */ /* 0x000fe200078e0010 */
[----:B------:R-:W-:Y:S01]  /*2e4c0*/  ISETP.NE.AND.EX P1, PT, RZ, UR11, PT, P1 ;  /* 0x0000000bff007c0c */ /* 0x000fe2000bf25310 */
[----:B------:R-:W1:Y:S01]  /*2e4d0*/  S2UR UR13, SR_CTAID.Y ;  /* 0x00000000000d79c3 */ /* 0x000e620000002600 */
[----:B0-----:R-:W-:-:S05]  /*2e4e0*/  I2FP.F32.U32 R2, UR8 ;  /* 0x0000000800027c45 */ /* 0x001fca0008201000 */
[----:B------:R-:W-:Y:S01]  /*2e4f0*/  FMUL R9, R2, UR9 ;  /* 0x0000000902097c20 */ /* 0x000fe20008400000 */
[----:B------:R-:W-:Y:S01]  /*2e500*/  IMAD.MOV.U32 R2, RZ, RZ, R15 ;  /* 0x000000ffff027224 */ /* 0x000fe200078e000f */
[----:B-1----:R-:W-:-:S04]  /*2e510*/  I2FP.F32.U32 R12, UR13 ;  /* 0x0000000d000c7c45 */ /* 0x002fc80008201000 */
[----:B------:R-:W0:Y:S01]  /*2e520*/  F2I.U32.TRUNC.NTZ R9, R9 ;  /* 0x0000000900097305 */ /* 0x000e22000020f000 */
[----:B------:R-:W-:Y:S05]  /*2e530*/  @!P1 BRA `(.L_x_1193) ;  /* 0x0000000000289947 */ /* 0x000fea0003800000 */
[----:B------:R-:W-:Y:S02]  /*2e540*/  ULDC UR9, c[0x0][0x634] ;  /* 0x00018d0000097ab9 */ /* 0x000fe40000000800 */
[----:B------:R-:W-:-:S05]  /*2e550*/  IADD3 R3, P1, R15, UR9, RZ ;  /* 0x000000090f037c10 */ /* 0x000fca000ff3e0ff */
[----:B------:R-:W-:-:S04]  /*2e560*/  IMAD.X R13, RZ, RZ, R16, P1 ;  /* 0x000000ffff0d7224 */ /* 0x000fc800008e0610 */
[----:B------:R-:W-:-:S04]  /*2e570*/  IMAD.WIDE.U32 R4, R13, UR10, RZ ;  /* 0x0000000a0d047c25 */ /* 0x000fc8000f8e00ff */
[----:B------:R-:W-:-:S04]  /*2e580*/  IMAD.WIDE.U32 R4, P1, R3, UR11, R4 ;  /* 0x0000000b03047c25 */ /* 0x000fc8000f820004 */
[----:B------:R-:W-:-:S04]  /*2e590*/  IMAD.WIDE.U32 R2, R3, UR10, RZ ;  /* 0x0000000a03027c25 */ /* 0x000fc8000f8e00ff */
[----:B------:R-:W-:Y:S01]  /*2e5a0*/  IMAD.MOV.U32 R2, RZ, RZ, R5 ;  /* 0x000000ffff027224 */ /* 0x000fe200078e0005 */
[----:B------:R-:W-:Y:S01]  /*2e5b0*/  IADD3 RZ, P3, R3, R4, RZ ;  /* 0x0000000403ff7210 */ /* 0x000fe20007f7e0ff */
[----:B------:R-:W-:-:S04]  /*2e5c0*/  IMAD.X R3, RZ, RZ, RZ, P1 ;  /* 0x000000ffff037224 */ /* 0x000fc800008e06ff */
[----:B------:R-:W-:-:S08]  /*2e5d0*/  IMAD.WIDE.U32.X R2, R13, UR11, R2, P3 ;  /* 0x0000000b0d027c25 */ /* 0x000fd000098e0402 */
.L_x_1193:
[--C-:B------:R-:W-:Y:S01]  /*2e5e0*/  SHF.R.U64 R10, R2, UR12, R3.reuse ;  /* 0x0000000c020a7c19 */ /* 0x100fe20008001203 */
[----:B------:R-:W-:Y:S01]  /*2e5f0*/  ULDC.64 UR10, c[0x0][0x620] ;  /* 0x00018800000a7ab9 */ /* 0x000fe20000000a00 */
[----:B------:R-:W-:Y:S01]  /*2e600*/  SHF.R.U32.HI R2, RZ, UR12, R3 ;  /* 0x0000000cff027c19 */ /* 0x000fe20008011603 */
[----:B------:R-:W-:Y:S01]  /*2e610*/  IMAD.MOV.U32 R3, RZ, RZ, R16 ;  /* 0x000000ffff037224 */ /* 0x000fe200078e0010 */
[----:B------:R-:W-:Y:S01]  /*2e620*/  IADD3 R13, P1, RZ, -R10, RZ ;  /* 0x8000000aff0d7210 */ /* 0x000fe20007f3e0ff */
[----:B------:R-:W-:Y:S01]  /*2e630*/  FMUL R12, R12, UR14 ;  /* 0x0000000e0c0c7c20 */ /* 0x000fe20008400000 */
[----:B------:R-:W-:Y:S01]  /*2e640*/  ULDC.64 UR14, c[0x0][0x640] ;  /* 0x00019000000e7ab9 */ /* 0x000fe20000000a00 */
[----:B0-----:R-:W-:Y:S02]  /*2e650*/  R2UR UR9, R9 ;  /* 0x00000000090972ca */ /* 0x001fe400000e0000 */
[----:B------:R-:W-:Y:S01]  /*2e660*/  IMAD.X R2, RZ, RZ, ~R2, P1 ;  /* 0x000000ffff027224 */ /* 0x000fe200008e0e02 */
[----:B------:R-:W-:Y:S01]  /*2e670*/  ISETP.NE.U32.AND P1, PT, RZ, UR14, PT ;  /* 0x0000000eff007c0c */ /* 0x000fe2000bf25070 */
[----:B------:R-:W0:Y:S02]  /*2e680*/  F2I.U32.TRUNC.NTZ R12, R12 ;  /* 0x0000000c000c7305 */ /* 0x000e24000020f000 */
[----:B------:R-:W-:Y:S01]  /*2e690*/  IMAD R2, R2, UR10, RZ ;  /* 0x0000000a02027c24 */ /* 0x000fe2000f8e02ff */
[----:B------:R-:W-:-:S03]  /*2e6a0*/  ISETP.NE.AND.EX P1, PT, RZ, UR15, PT, P1 ;  /* 0x0000000fff007c0c */ /* 0x000fc6000bf25310 */
[----:B------:R-:W-:Y:S02]  /*2e6b0*/  IMAD R5, R13, UR11, R2 ;  /* 0x0000000b0d057c24 */ /* 0x000fe4000f8e0202 */
[----:B------:R-:W-:-:S04]  /*2e6c0*/  IMAD.MOV.U32 R2, RZ, RZ, R15 ;  /* 0x000000ffff027224 */ /* 0x000fc800078e000f */
[----:B------:R-:W-:Y:S01]  /*2e6d0*/  IMAD.WIDE.U32 R2, R13, UR10, R2 ;  /* 0x0000000a0d027c25 */ /* 0x000fe2000f8e0002 */
[----:B------:R-:W-:Y:S01]  /*2e6e0*/  ULDC UR10, c[0x0][0x618] ;  /* 0x00018600000a7ab9 */ /* 0x000fe20000000800 */
[----:B0-----:R-:W-:Y:S02]  /*2e6f0*/  R2UR UR11, R12 ;  /* 0x000000000c0b72ca */ /* 0x001fe400000e0000 */
[----:B------:R-:W-:-:S05]  /*2e700*/  IMAD.IADD R3, R3, 0x1, R5 ;  /* 0x0000000103037824 */ /* 0x000fca00078e0205 */
[--C-:B------:R-:W-:Y:S02]  /*2e710*/  SHF.R.U64 R9, R2, UR10, R3.reuse ;  /* 0x0000000a02097c19 */ /* 0x100fe40008001203 */
[----:B------:R-:W-:Y:S01]  /*2e720*/  SHF.R.U32.HI R2, RZ, UR10, R3 ;  /* 0x0000000aff027c19 */ /* 0x000fe20008011603 */
[----:B------:R-:W-:-:S03]  /*2e730*/  ULDC UR10, c[0x0][0x608] ;  /* 0x00018200000a7ab9 */ /* 0x000fc60000000800 */
[--C-:B------:R-:W-:Y:S02]  /*2e740*/  SHF.R.U64 R13, R9, UR10, R2.reuse ;  /* 0x0000000a090d7c19 */ /* 0x100fe40008001202 */
[----:B------:R-:W-:Y:S01]  /*2e750*/  SHF.R.U32.HI R2, RZ, UR10, R2 ;  /* 0x0000000aff027c19 */ /* 0x000fe20008011602 */
[----:B------:R-:W-:-:S03]  /*2e760*/  ULDC UR10, c[0x0][0x658] ;  /* 0x00019600000a7ab9 */ /* 0x000fc60000000800 */
[--C-:B------:R-:W-:Y:S02]  /*2e770*/  SHF.R.U64 R12, R13, UR10, R2.reuse ;  /* 0x0000000a0d0c7c19 */ /* 0x100fe40008001202 */
[----:B------:R-:W-:-:S03]  /*2e780*/  SHF.R.U32.HI R15, RZ, UR10, R2 ;  /* 0x0000000aff0f7c19 */ /* 0x000fc60008011602 */
[----:B------:R-:W-:Y:S02]  /*2e790*/  IMAD.MOV.U32 R2, RZ, RZ, R12 ;  /* 0x000000ffff027224 */ /* 0x000fe400078e000c */
[----:B------:R-:W-:Y:S01]  /*2e7a0*/  IMAD.MOV.U32 R3, RZ, RZ, R15 ;  /* 0x000000ffff037224 */ /* 0x000fe200078e000f */
[----:B------:R-:W-:Y:S06]  /*2e7b0*/  @!P1 BRA `(.L_x_1194) ;  /* 0x0000000000289947 */ /* 0x000fec0003800000 */
        /* <DEDUP_REMOVED lines=10> */
.L_x_1194:
[----:B------:R-:W-:Y:S01]  /*2e860*/  ULDC UR10, c[0x0][0x648] ;  /* 0x00019200000a7ab9 */ /* 0x000fe20000000800 */
[----:B------:R-:W-:Y:S01]  /*2e870*/  UISETP.NE.AND UP0, UPT, UR46, URZ, UPT ;  /* 0x0000003f2e00728c */ /* 0x000fe2000bf05270 */
[----:B------:R-:W-:Y:S01]  /*2e880*/  SHF.R.U64 R2, R2, UR10, R3 ;  /* 0x0000000a02027c19 */ /* 0x000fe20008001203 */
[----:B------:R-:W-:Y:S01]  /*2e890*/  ULDC UR10, c[0x0][0x638] ;  /* 0x00018e00000a7ab9 */ /* 0x000fe20000000800 */
[----:B------:R-:W-:Y:S01]  /*2e8a0*/  UIADD3 UR11, -UR11, URZ, URZ ;  /* 0x0000003f0b0b7290 */ /* 0x000fe2000fffe13f */
[----:B------:R-:W-:Y:S02]  /*2e8b0*/  LOP3.LUT R13, R13, UR6, RZ, 0xc0, !PT ;  /* 0x000000060d0d7c12 */ /* 0x000fe4000f8ec0ff */
[----:B------:R-:W-:Y:S01]  /*2e8c0*/  IMAD.MOV R3, RZ, RZ, -R2 ;  /* 0x000000ffff037224 */ /* 0x000fe200078e0a02 */
[----:B------:R-:W-:Y:S02]  /*2e8d0*/  LOP3.LUT R9, R9, UR4, RZ, 0xc0, !PT ;  /* 0x0000000409097c12 */ /* 0x000fe4000f8ec0ff */
[----:B------:R-:W-:Y:S01]  /*2e8e0*/  IMAD R5, R2, UR5, R13 ;  /* 0x0000000502057c24 */ /* 0x000fe2000f8e020d */
[----:B------:R-:W-:Y:S01]  /*2e8f0*/  PLOP3.LUT P1, PT, PT, PT, UP0, 0x40, 0x0 ;  /* 0x000000000000781c */ /* 0x000fe20003f2e808 */
[----:B------:R-:W-:Y:S01]  /*2e900*/  IMAD R12, R3, UR10, R12 ;  /* 0x0000000a030c7c24 */ /* 0x000fe2000f8e020c */
[----:B------:R-:W-:Y:S01]  /*2e910*/  UIADD3 UR10, -UR9, URZ, URZ ;  /* 0x0000003f090a7290 */ /* 0x000fe2000fffe13f */
[----:B------:R-:W-:Y:S01]  /*2e920*/  PLOP3.LUT P3, PT, PT, PT, UP0, 0x40, 0x0 ;  /* 0x000000000000781c */ /* 0x000fe20003f6e808 */
[----:B------:R-:W-:Y:S01]  /*2e930*/  IMAD.MOV.U32 R3, RZ, RZ, 0x1 ;  /* 0x00000001ff037424 */ /* 0x000fe200078e00ff */
[----:B------:R-:W-:-:S02]  /*2e940*/  ULDC UR9, c[0x0][0x144] ;  /* 0x0000510000097ab9 */ /* 0x000fc40000000800 */
[----:B------:R-:W-:-:S03]  /*2e950*/  UIMAD UR8, UR9, UR10, UR8 ;  /* 0x0000000a090872a4 */ /* 0x000fc6000f8e0208 */
[----:B------:R-:W-:Y:S02]  /*2e960*/  ULDC UR9, c[0x0][0x148] ;  /* 0x0000520000097ab9 */ /* 0x000fe40000000800 */
[----:B------:R-:W-:-:S03]  /*2e970*/  @UP0 UIMAD UR8, UR9, UR11, UR13 ;  /* 0x0000000b090802a4 */ /* 0x000fc6000f8e020d */
[----:B------:R-:W-:Y:S02]  /*2e980*/  ULDC UR9, c[0x0][0x600] ;  /* 0x0001800000097ab9 */ /* 0x000fe40000000800 */
[----:B------:R-:W-:Y:S02]  /*2e990*/  IMAD R12, R12, UR9, R9 ;  /* 0x000000090c0c7c24 */ /* 0x000fe4000f8e0209 */
[----:B------:R-:W-:Y:S01]  /*2e9a0*/  IMAD.U32 R2, RZ, RZ, UR8 ;  /* 0x00000008ff027e24 */ /* 0x000fe2000f8e00ff */
[----:B------:R-:W-:-:S03]  /*2e9b0*/  ULDC UR8, c[0x0][0x610] ;  /* 0x0001840000087ab9 */ /* 0x000fc60000000800 */
[----:B------:R-:W-:-:S05]  /*2e9c0*/  IMAD R5, R5, UR8, R2 ;  /* 0x0000000805057c24 */ /* 0x000fca000f8e0202 */
[----:B------:R-:W-:Y:S02]  /*2e9d0*/  SEL R2, R12, R5, P1 ;  /* 0x000000050c027207 */ /* 0x000fe40000800000 */
[----:B------:R-:W-:-:S07]  /*2e9e0*/  SEL R5, R5, R12, P3 ;  /* 0x0000000c05057207 */ /* 0x000fce0001800000 */
.L_x_1192:
[----:B------:R-:W-:Y:S05]  /*2e9f0*/  BSYNC B1 ;  /* 0x0000000000017941 */ /* 0x000fea0003800000 */
.L_x_1191:
[----:B------:R-:W-:-:S13]  /*2ea00*/  LOP3.LUT P1, RZ, R3, 0xff, RZ, 0xc0, !PT ;  /* 0x000000ff03ff7812 */ /* 0x000fda000782c0ff */
[----:B------:R-:W-:Y:S05]  /*2ea10*/  @P1 BRA `(.L_x_1195) ;  /* 0xfffffff400241947 */ /* 0x000fea000383ffff */
[----:B------:R-:W-:Y:S05]  /*2ea20*/  BSYNC B0 ;  /* 0x0000000000007941 */ /* 0x000fea0003800000 */
.L_x_1183:
[----:B------:R-:W-:-:S03]  /*2ea30*/  UMOV UR8, 0xffffffff ;  /* 0xffffffff00087882 */ /* 0x000fc60000000000 */
[----:B------:R-:W-:Y:S05]  /*2ea40*/  BRA.DIV UR8, `(.L_x_1196) ;  /* 0x0000000608d07947 */ /* 0x000fea000b800000 */
[----:B------:R-:W-:-:S13]  /*2ea50*/  ELECT P6, URZ, PT ;  /* 0x00000000003f782f */ /* 0x000fda00038c0000 */
.L_x_1215:
[----:B------:R-:W-:Y:S04]  /*2ea60*/  BSSY B0, `(.L_x_1197) ;  /* 0x0000059000007945 */ /* 0x000fe80003800000 */
[----:B------:R-:W-:Y:S05]  /*2ea70*/  @!P6 BRA `(.L_x_1198) ;  /* 0x00000004005ce947 */ /* 0x000fea0003800000 */
[----:B------:R-:W-:-:S04]  /*2ea80*/  ULOP3.LUT UR8, UR40, 0x2, URZ, 0xfc, !UPT ;  /* 0x0000000228087892 */ /* 0x000fc8000f8efc3f */
[----:B------:R-:W-:-:S06]  /*2ea90*/  UISETP.NE.AND UP0, UPT, UR8, 0x3, UPT ;  /* 0x000000030800788c */ /* 0x000fcc000bf05270 */
[----:B------:R-:W-:-:S13]  /*2eaa0*/  PLOP3.LUT P0, PT, PT, PT, UP0, 0x80, 0x0 ;  /* 0x000000000000781c */ /* 0x000fda0003f0f008 */
[----:B------:R-:W-:Y:S05]  /*2eab0*/  @!P0 BRA `(.L_x_1199) ;  /* 0x0000000000048947 */ /* 0x000fea0003800000 */
[----:B------:R-:W-:Y:S01]  /*2eac0*/  BPT.TRAP 0x1 ;  /* 0x000000040000795c */ /* 0x000fe20000300000 */
.L_x_1199:
[----:B------:R-:W0:Y:S01]  /*2ead0*/  S2R R3, SR_CgaCtaId ;  /* 0x0000000000037919 */ /* 0x000e220000008800 */
[----:B------:R-:W-:-:S04]  /*2eae0*/  MOV R2, 0x400 ;  /* 0x0000040000027802 */ /* 0x000fc80000000f00 */
[----:B0-----:R-:W-:Y:S02]  /*2eaf0*/  LEA R2, R3, R2, 0x18 ;  /* 0x0000000203027211 */ /* 0x001fe400078ec0ff */
[----:B------:R-:W-:-:S03]  /*2eb00*/  SHF.L.U32 R3, R0, 0x1f, RZ ;  /* 0x0000001f00037819 */ /* 0x000fc600000006ff */
[----:B------:R-:W-:-:S04]  /*2eb10*/  VIADD R2, R2, 0x48 ;  /* 0x0000004802027836 */ /* 0x000fc80000000000 */
[----:B------:R-:W-:-:S04]  /*2eb20*/  IMAD R4, R7, 0x8, R2 ;  /* 0x0000000807047824 */ /* 0x000fc800078e0202 */
[----:B------:R-:W0:Y:S02]  /*2eb30*/  SYNCS.PHASECHK.TRANS64.TRYWAIT P0, [R4+URZ], R3 ;  /* 0x00000003040075a7 */ /* 0x000e24000800017f */
[----:B0-----:R-:W-:Y:S05]  /*2eb40*/  @!P0 BRA `(.L_x_1200) ;  /* 0x0000000400b08947 */ /* 0x001fea0003800000 */
.L_x_1216:
[----:B------:R-:W-:-:S05]  /*2eb50*/  VIADD R7, R7, 0x1 ;  /* 0x0000000107077836 */ /* 0x000fca0000000000 */
[----:B------:R-:W-:-:S04]  /*2eb60*/  ISETP.NE.AND P0, PT, R7, 0x9, PT ;  /* 0x000000090700780c */ /* 0x000fc80003f05270 */
[----:B0-----:R-:W-:Y:S02]  /*2eb70*/  SEL R3, RZ, 0x1, P0 ;  /* 0x00000001ff037807 */ /* 0x001fe40000000000 */
[----:B------:R-:W-:Y:S02]  /*2eb80*/  SEL R7, R7, RZ, P0 ;  /* 0x000000ff07077207 */ /* 0x000fe40000000000 */
[----:B------:R-:W-:-:S03]  /*2eb90*/  LOP3.LUT R4, R0, R3, RZ, 0x3c, !PT ;  /* 0x0000000300047212 */ /* 0x000fc600078e3cff */
[----:B------:R-:W-:Y:S01]  /*2eba0*/  IMAD R3, R7, 0x8, R2 ;  /* 0x0000000807037824 */ /* 0x000fe200078e0202 */
[----:B------:R-:W-:-:S04]  /*2ebb0*/  SHF.L.U32 R0, R4, 0x1f, RZ ;  /* 0x0000001f04007819 */ /* 0x000fc800000006ff */
[----:B------:R-:W0:Y:S02]  /*2ebc0*/  SYNCS.PHASECHK.TRANS64.TRYWAIT P0, [R3+URZ], R0 ;  /* 0x00000000030075a7 */ /* 0x000e24000800017f */
[----:B0-----:R-:W-:Y:S05]  /*2ebd0*/  @!P0 BRA `(.L_x_1201) ;  /* 0x0000000400a08947 */ /* 0x001fea0003800000 */
.L_x_1217:
[----:B0-----:R-:W-:-:S05]  /*2ebe0*/  VIADD R0, R7, 0x1 ;  /* 0x0000000107007836 */ /* 0x001fca0000000000 */
[----:B------:R-:W-:-:S04]  /*2ebf0*/  ISETP.NE.AND P0, PT, R0, 0x9, PT ;  /* 0x000000090000780c */ /* 0x000fc80003f05270 */
[----:B------:R-:W-:Y:S02]  /*2ec00*/  SEL R3, RZ, 0x1, P0 ;  /* 0x00000001ff037807 */ /* 0x000fe40000000000 */
[----:B------:R-:W-:Y:S02]  /*2ec10*/  SEL R5, R0, RZ, P0 ;  /* 0x000000ff00057207 */ /* 0x000fe40000000000 */
[----:B------:R-:W-:-:S03]  /*2ec20*/  LOP3.LUT R4, R4, R3, RZ, 0x3c, !PT ;  /* 0x0000000304047212 */ /* 0x000fc600078e3cff */
[----:B------:R-:W-:Y:S01]  /*2ec30*/  IMAD R3, R5, 0x8, R2 ;  /* 0x0000000805037824 */ /* 0x000fe200078e0202 */
[----:B------:R-:W-:-:S04]  /*2ec40*/  SHF.L.U32 R0, R4, 0x1f, RZ ;  /* 0x0000001f04007819 */ /* 0x000fc800000006ff */
[----:B------:R-:W0:Y:S02]  /*2ec50*/  SYNCS.PHASECHK.TRANS64.TRYWAIT P0, [R3+URZ], R0 ;  /* 0x00000000030075a7 */ /* 0x000e24000800017f */
[----:B0-----:R-:W-:Y:S05]  /*2ec60*/  @!P0 BRA `(.L_x_1202) ;  /* 0x0000000400908947 */ /* 0x001fea0003800000 */
.L_x_1218:
        /* <DEDUP_REMOVED lines=9> */
.L_x_1219:
        /* <DEDUP_REMOVED lines=9> */
.L_x_1220:
        /* <DEDUP_REMOVED lines=9> */
.L_x_1221:
        /* <DEDUP_REMOVED lines=9> */
.L_x_1222:
        /* <DEDUP_REMOVED lines=9> */
.L_x_1223:
[----:B0-----:R-:W-:-:S05]  /*2ef40*/  VIADD R0, R5, 0x1 ;  /* 0x0000000105007836 */ /* 0x001fca0000000000 */
[----:B------:R-:W-:-:S04]  /*2ef50*/  ISETP.NE.AND P0, PT, R0, 0x9, PT ;  /* 0x000000090000780c */ /* 0x000fc80003f05270 */
[----:B------:R-:W-:Y:S02]  /*2ef60*/  SEL R4, RZ, 0x1, P0 ;  /* 0x00000001ff047807 */ /* 0x000fe40000000000 */
[----:B------:R-:W-:Y:S02]  /*2ef70*/  SEL R3, R0, RZ, P0 ;  /* 0x000000ff00037207 */ /* 0x000fe40000000000 */
[----:B------:R-:W-:-:S03]  /*2ef80*/  LOP3.LUT R0, R7, R4, RZ, 0x3c, !PT ;  /* 0x0000000407007212 */ /* 0x000fc600078e3cff */
[----:B------:R-:W-:Y:S01]  /*2ef90*/  IMAD R3, R3, 0x8, R2 ;  /* 0x0000000803037824 */ /* 0x000fe200078e0202 */
[----:B------:R-:W-:-:S07]  /*2efa0*/  SHF.L.U32 R0, R0, 0x1f, RZ ;  /* 0x0000001f00007819 */ /* 0x000fce00000006ff */
.L_x_1208:
[----:B0-----:R0:W1:Y:S02]  /*2efb0*/  SYNCS.PHASECHK.TRANS64.TRYWAIT P0, [R3+URZ], R0 ;  /* 0x00000000030075a7 */ /* 0x001064000800017f */
[----:B-1----:R-:W-:Y:S05]  /*2efc0*/  @!P0 NANOSLEEP.SYNCS 0x989680 ;  /* 0x009896800000895d */ /* 0x002fea0003900000 */
[----:B------:R-:W1:Y:S02]  /*2efd0*/  @!P0 SYNCS.PHASECHK.TRANS64 P0, [R3+URZ], R0 ;  /* 0x00000000030085a7 */ /* 0x000e64000800007f */
[----:B-1----:R-:W-:Y:S05]  /*2efe0*/  @!P0 BRA `(.L_x_1208) ;  /* 0xfffffffc00f08947 */ /* 0x002fea000383ffff */
.L_x_1198:
[----:B------:R-:W-:Y:S05]  /*2eff0*/  BSYNC B0 ;  /* 0x0000000000007941 */ /* 0x000fea0003800000 */
.L_x_1197:
[----:B------:R-:W-:Y:S05]  /*2f000*/  EXIT ;  /* 0x000000000000794d */ /* 0x000fea0003800000 */
.L_x_18:
[----:B-1----:R1:W4:Y:S02]  /*2f010*/  SYNCS.PHASECHK.TRANS64.TRYWAIT P1, [R3+URZ], R0 ;  /* 0x00000000030075a7 */ /* 0x002324000802017f */
[----:B----4-:R-:W-:Y:S05]  /*2f020*/  @!P1 NANOSLEEP.SYNCS 0x989680 ;  /* 0x009896800000995d */ /* 0x010fea0003900000 */
[----:B------:R-:W4:Y:S02]  /*2f030*/  @!P1 SYNCS.PHASECHK.TRANS64 P1, [R3+URZ], R0 ;  /* 0x00000000030095a7 */ /* 0x000f24000802007f */
[----:B----4-:R-:W-:Y:S05]  /*2f040*/  @!P1 BRA `(.L_x_18) ;  /* 0xfffffffc00f09947 */ /* 0x010fea000383ffff */
[----:B------:R-:W-:Y:S05]  /*2f050*/  BRA `(.L_x_17) ;  /* 0xfffffd2400247947 */ /* 0x000fea000383ffff */
.L_x_23:
[----:B-1----:R-:W-:-:S04]  /*2f060*/  IMAD.U32 R6, RZ, RZ, UR4 ;  /* 0x00000004ff067e24 */ /* 0x002fc8000f8e00ff */
[----:B------:R1:W2:Y:S03]  /*2f070*/  SYNCS.PHASECHK.TRANS64.TRYWAIT P1, [R6+URZ], R4 ;  /* 0x00000004060075a7 */ /* 0x0002a6000802017f */
[----:B--2---:R-:W-:Y:S05]  /*2f080*/  @!P1 NANOSLEEP.SYNCS 0x989680 ;  /* 0x009896800000995d */ /* 0x004fea0003900000 */
[----:B------:R-:W2:Y:S02]  /*2f090*/  @!P1 SYNCS.PHASECHK.TRANS64 P1, [R6+URZ], R4 ;  /* 0x00000004060095a7 */ /* 0x000ea4000802007f */
[----:B--2---:R-:W-:Y:S05]  /*2f0a0*/  @!P1 BRA `(.L_x_23) ;  /* 0xfffffffc00ec9947 */ /* 0x004fea000383ffff */
[----:B------:R-:W-:Y:S05]  /*2f0b0*/  BRA `(.L_x_22) ;  /* 0xfffffd3400107947 */ /* 0x000fea000383ffff */
.L_x_1184:
[----:B------:R-:W-:Y:S01]  /*2f0c0*/  BSSY B1, `(.L_x_1209) ;  /* 0x0000006000017945 */ /* 0x000fe20003800000 */
[----:B------:R-:W-:-:S07]  /*2f0d0*/  IMAD.MOV.U32 R15, RZ, RZ, -0x1 ;  /* 0xffffffffff0f7424 */ /* 0x000fce00078e00ff */
[----:B------:R-:W-:Y:S05]  /*2f0e0*/  WARPSYNC.COLLECTIVE R15, `(.L_x_1210) ;  /* 0x000000000f0c7348 */ /* 0x000fea0003c00000 */
[----:B------:R-:W-:Y:S02]  /*2f0f0*/  ELECT P6, UR62, PT ;  /* 0x00000000003e782f */ /* 0x000fe400038c0000 */
[----:B------:R-:W-:Y:S01]  /*2f100*/  MOV R14, UR62 ;  /* 0x0000003e000e7c02 */ /* 0x000fe20008000f00 */
[----:B------:R-:W-:Y:S10]  /*2f110*/  ENDCOLLECTIVE ;  /* 0x000000000000791b */ /* 0x000ff40003800000 */
.L_x_1210:
[----:B------:R-:W-:Y:S05]  /*2f120*/  BSYNC B1 ;  /* 0x0000000000017941 */ /* 0x000fea0003800000 */
.L_x_1209:
[----:B------:R-:W-:Y:S05]  /*2f130*/  BRA `(.L_x_1211) ;  /* 0xffffffec00687947 */ /* 0x000fea000383ffff */
.L_x_1187:
[----:B-1----:R1:W2:Y:S02]  /*2f140*/  SYNCS.PHASECHK.TRANS64.TRYWAIT P1, [R15+URZ+0x48], R12 ;  /* 0x0000480c0f0075a7 */ /* 0x0022a4000802017f */
[----:B--2---:R-:W-:Y:S05]  /*2f150*/  @!P1 NANOSLEEP.SYNCS 0x989680 ;  /* 0x009896800000995d */ /* 0x004fea0003900000 */
[----:B------:R-:W2:Y:S02]  /*2f160*/  @!P1 SYNCS.PHASECHK.TRANS64 P1, [R15+URZ+0x48], R12 ;  /* 0x0000480c0f0095a7 */ /* 0x000ea4000802007f */
[----:B--2---:R-:W-:Y:S05]  /*2f170*/  @!P1 BRA `(.L_x_1187) ;  /* 0xfffffffc00f09947 */ /* 0x004fea000383ffff */
[----:B------:R-:W-:Y:S05]  /*2f180*/  BRA `(.L_x_1212) ;  /* 0xffffffec009c7947 */ /* 0x000fea000383ffff */
.L_x_1196:
[----:B------:R-:W-:Y:S01]  /*2f190*/  BSSY B0, `(.L_x_1213) ;  /* 0x0000006000007945 */ /* 0x000fe20003800000 */
[----:B------:R-:W-:-:S07]  /*2f1a0*/  IMAD.MOV.U32 R15, RZ, RZ, -0x1 ;  /* 0xffffffffff0f7424 */ /* 0x000fce00078e00ff */
[----:B------:R-:W-:Y:S05]  /*2f1b0*/  WARPSYNC.COLLECTIVE R15, `(.L_x_1214) ;  /* 0x000000000f0c7348 */ /* 0x000fea0003c00000 */
[----:B------:R-:W-:Y:S02]  /*2f1c0*/  ELECT P6, UR62, PT ;  /* 0x00000000003e782f */ /* 0x000fe400038c0000 */
[----:B------:R-:W-:Y:S01]  /*2f1d0*/  MOV R14, UR62 ;  /* 0x0000003e000e7c02 */ /* 0x000fe20008000f00 */
[----:B------:R-:W-:Y:S10]  /*2f1e0*/  ENDCOLLECTIVE ;  /* 0x000000000000791b */ /* 0x000ff40003800000 */
.L_x_1214:
[----:B------:R-:W-:Y:S05]  /*2f1f0*/  BSYNC B0 ;  /* 0x0000000000007941 */ /* 0x000fea0003800000 */
.L_x_1213:
[----:B------:R-:W-:Y:S05]  /*2f200*/  BRA `(.L_x_1215) ;  /* 0xfffffff800147947 */ /* 0x000fea000383ffff */
.L_x_1200:
[----:B0-----:R0:W1:Y:S02]  /*2f210*/  SYNCS.PHASECHK.TRANS64.TRYWAIT P0, [R4+URZ], R3 ;  /* 0x00000003040075a7 */ /* 0x001064000800017f */
[----:B-1----:R-:W-:Y:S05]  /*2f220*/  @!P0 NANOSLEEP.SYNCS 0x989680 ;  /* 0x009896800000895d */ /* 0x002fea0003900000 */
[----:B------:R-:W1:Y:S02]  /*2f230*/  @!P0 SYNCS.PHASECHK.TRANS64 P0, [R4+URZ], R3 ;  /* 0x00000003040085a7 */ /* 0x000e64000800007f */
[----:B-1----:R-:W-:Y:S05]  /*2f240*/  @!P0 BRA `(.L_x_1200) ;  /* 0xfffffffc00f08947 */ /* 0x002fea000383ffff */
[----:B------:R-:W-:Y:S05]  /*2f250*/  BRA `(.L_x_1216) ;  /* 0xfffffff8003c7947 */ /* 0x000fea000383ffff */
.L_x_1201:
[----:B0-----:R0:W1:Y:S02]  /*2f260*/  SYNCS.PHASECHK.TRANS64.TRYWAIT P0, [R3+URZ], R0 ;  /* 0x00000000030075a7 */ /* 0x001064000800017f */
[----:B-1----:R-:W-:Y:S05]  /*2f270*/  @!P0 NANOSLEEP.SYNCS 0x989680 ;  /* 0x009896800000895d */ /* 0x002fea0003900000 */
[----:B------:R-:W1:Y:S02]  /*2f280*/  @!P0 SYNCS.PHASECHK.TRANS64 P0, [R3+URZ], R0 ;  /* 0x00000000030085a7 */ /* 0x000e64000800007f */
[----:B-1----:R-:W-:Y:S05]  /*2f290*/  @!P0 BRA `(.L_x_1201) ;  /* 0xfffffffc00f08947 */ /* 0x002fea000383ffff */
[----:B------:R-:W-:Y:S05]  /*2f2a0*/  BRA `(.L_x_1217) ;  /* 0xfffffff8004c7947 */ /* 0x000fea000383ffff */
.L_x_1202:
[----:B0-----:R0:W1:Y:S02]  /*2f2b0*/  SYNCS.PHASECHK.TRANS64.TRYWAIT P0, [R3+URZ], R0 ;  /* 0x00000000030075a7 */ /* 0x001064000800017f */
[----:B-1----:R-:W-:Y:S05]  /*2f2c0*/  @!P0 NANOSLEEP.SYNCS 0x989680 ;  /* 0x009896800000895d */ /* 0x002fea0003900000 */
[----:B------:R-:W1:Y:S02]  /*2f2d0*/  @!P0 SYNCS.PHASECHK.TRANS64 P0, [R3+URZ], R0 ;  /* 0x00000000030085a7 */ /* 0x000e64000800007f */
[----:B-1----:R-:W-:Y:S05]  /*2f2e0*/  @!P0 BRA `(.L_x_1202) ;  /* 0xfffffffc00f08947 */ /* 0x002fea000383ffff */
[----:B------:R-:W-:Y:S05]  /*2f2f0*/  BRA `(.L_x_1218) ;  /* 0xfffffff8005c7947 */ /* 0x000fea000383ffff */
.L_x_1203:
[----:B0-----:R0:W1:Y:S02]  /*2f300*/  SYNCS.PHASECHK.TRANS64.TRYWAIT P0, [R3+URZ], R0 ;  /* 0x00000000030075a7 */ /* 0x001064000800017f */
[----:B-1----:R-:W-:Y:S05]  /*2f310*/  @!P0 NANOSLEEP.SYNCS 0x989680 ;  /* 0x009896800000895d */ /* 0x002fea0003900000 */
[----:B------:R-:W1:Y:S02]  /*2f320*/  @!P0 SYNCS.PHASECHK.TRANS64 P0, [R3+URZ], R0 ;  /* 0x00000000030085a7 */ /* 0x000e64000800007f */
[----:B-1----:R-:W-:Y:S05]  /*2f330*/  @!P0 BRA `(.L_x_1203) ;  /* 0xfffffffc00f08947 */ /* 0x002fea000383ffff */
[----:B------:R-:W-:Y:S05]  /*2f340*/  BRA `(.L_x_1219) ;  /* 0xfffffff8006c7947 */ /* 0x000fea000383ffff */
.L_x_1204:
[----:B0-----:R0:W1:Y:S02]  /*2f350*/  SYNCS.PHASECHK.TRANS64.TRYWAIT P0, [R3+URZ], R0 ;  /* 0x00000000030075a7 */ /* 0x001064000800017f */
[----:B-1----:R-:W-:Y:S05]  /*2f360*/  @!P0 NANOSLEEP.SYNCS 0x989680 ;  /* 0x009896800000895d */ /* 0x002fea0003900000 */
[----:B------:R-:W1:Y:S02]  /*2f370*/  @!P0 SYNCS.PHASECHK.TRANS64 P0, [R3+URZ], R0 ;  /* 0x00000000030085a7 */ /* 0x000e64000800007f */
[----:B-1----:R-:W-:Y:S05]  /*2f380*/  @!P0 BRA `(.L_x_1204) ;  /* 0xfffffffc00f08947 */ /* 0x002fea000383ffff */
[----:B------:R-:W-:Y:S05]  /*2f390*/  BRA `(.L_x_1220) ;  /* 0xfffffff8007c7947 */ /* 0x000fea000383ffff */
.L_x_1205:
[----:B0-----:R0:W1:Y:S02]  /*2f3a0*/  SYNCS.PHASECHK.TRANS64.TRYWAIT P0, [R3+URZ], R0 ;  /* 0x00000000030075a7 */ /* 0x001064000800017f */
[----:B-1----:R-:W-:Y:S05]  /*2f3b0*/  @!P0 NANOSLEEP.SYNCS 0x989680 ;  /* 0x009896800000895d */ /* 0x002fea0003900000 */
[----:B------:R-:W1:Y:S02]  /*2f3c0*/  @!P0 SYNCS.PHASECHK.TRANS64 P0, [R3+URZ], R0 ;  /* 0x00000000030085a7 */ /* 0x000e64000800007f */
[----:B-1----:R-:W-:Y:S05]  /*2f3d0*/  @!P0 BRA `(.L_x_1205) ;  /* 0xfffffffc00f08947 */ /* 0x002fea000383ffff */
[----:B------:R-:W-:Y:S05]  /*2f3e0*/  BRA `(.L_x_1221) ;  /* 0xfffffff8008c7947 */ /* 0x000fea000383ffff */
.L_x_1206:
[----:B0-----:R0:W1:Y:S02]  /*2f3f0*/  SYNCS.PHASECHK.TRANS64.TRYWAIT P0, [R3+URZ], R0 ;  /* 0x00000000030075a7 */ /* 0x001064000800017f */
[----:B-1----:R-:W-:Y:S05]  /*2f400*/  @!P0 NANOSLEEP.SYNCS 0x989680 ;  /* 0x009896800000895d */ /* 0x002fea0003900000 */
[----:B------:R-:W1:Y:S02]  /*2f410*/  @!P0 SYNCS.PHASECHK.TRANS64 P0, [R3+URZ], R0 ;  /* 0x00000000030085a7 */ /* 0x000e64000800007f */
[----:B-1----:R-:W-:Y:S05]  /*2f420*/  @!P0 BRA `(.L_x_1206) ;  /* 0xfffffffc00f08947 */ /* 0x002fea000383ffff */
[----:B------:R-:W-:Y:S05]  /*2f430*/  BRA `(.L_x_1222) ;  /* 0xfffffff8009c7947 */ /* 0x000fea000383ffff */
.L_x_1207:
[----:B0-----:R0:W1:Y:S02]  /*2f440*/  SYNCS.PHASECHK.TRANS64.TRYWAIT P0, [R3+URZ], R0 ;  /* 0x00000000030075a7 */ /* 0x001064000800017f */
[----:B-1----:R-:W-:Y:S05]  /*2f450*/  @!P0 NANOSLEEP.SYNCS 0x989680 ;  /* 0x009896800000895d */ /* 0x002fea0003900000 */
[----:B------:R-:W1:Y:S02]  /*2f460*/  @!P0 SYNCS.PHASECHK.TRANS64 P0, [R3+URZ], R0 ;  /* 0x00000000030085a7 */ /* 0x000e64000800007f */
[----:B-1----:R-:W-:Y:S05]  /*2f470*/  @!P0 BRA `(.L_x_1207) ;  /* 0xfffffffc00f08947 */ /* 0x002fea000383ffff */
[----:B------:R-:W-:Y:S05]  /*2f480*/  BRA `(.L_x_1223) ;  /* 0xfffffff800ac7947 */ /* 0x000fea000383ffff */
.L_x_1224:
[----:B------:R-:W-:-:S00]  /*2f490*/  BRA `(.L_x_1224) ;  /* 0xfffffffc00fc7947 */ /* 0x000fc0000383ffff */
[----:B------:R-:W-:-:S00]  /*2f4a0*/  NOP ;  /* 0x0000000000007918 */ /* 0x000fc00000000000 */
        /* <DEDUP_REMOVED lines=13> */
.L_x_1225:


//--------------------- .nv.global.init           --------------------------
	.section	.nv.global.init,"aw",@progbits
.nv.global.init:
	.type		$str$22,@object
	.size		$str$22,($str$23 - $str$22)
$str$22:
        /*0000*/ 	.byte	0x6b, 0x5f, 0x74, 0x69, 0x6c, 0x65, 0x5f, 0x63, 0x6f, 0x75, 0x6e, 0x74, 0x20, 0x3e, 0x3d, 0x20
        /*0010*/ 	.byte	0x31, 0x00
	.type		$str$23,@object
	.size		$str$23,(__unnamed_1 - $str$23)
$str$23:
        /*0012*/ 	.byte	0x2f, 0x74, 0x6d, 0x70, 0x2f, 0x63, 0x75, 0x74, 0x6c, 0x61, 0x73, 0x73, 0x5f, 0x73, 0x77, 0x65
        /*0022*/ 	.byte	0x65, 0x70, 0x5f, 0x73, 0x72, 0x63, 0x2f, 0x69, 0x6e, 0x63, 0x6c, 0x75, 0x64, 0x65, 0x2f, 0x63
        /*0032*/ 	.byte	0x75, 0x74, 0x6c, 0x61, 0x73, 0x73, 0x2f, 0x67, 0x65, 0x6d, 0x6d, 0x2f, 0x63, 0x6f, 0x6c, 0x6c
        /*0042*/ 	.byte	0x65, 0x63, 0x74, 0x69, 0x76, 0x65, 0x2f, 0x73, 0x6d, 0x39, 0x30, 0x5f, 0x6d, 0x6d, 0x61, 0x5f
        /*0052*/ 	.byte	0x74, 0x6d, 0x61, 0x5f, 0x67, 0x6d, 0x6d, 0x61, 0x5f, 0x73, 0x73, 0x5f, 0x77, 0x61, 0x72, 0x70
        /*0062*/ 	.byte	0x73, 0x70, 0x65, 0x63, 0x69, 0x61, 0x6c, 0x69, 0x7a, 0x65, 0x64, 0x2e, 0x68, 0x70, 0x70, 0x00
	.type		__unnamed_1,@object
	.size		__unnamed_1,(.L_0 - __unnamed_1)
__unnamed_1:
        /* <DEDUP_REMOVED lines=180> */
        /*0bb2*/ 	.byte	0x75, 0x74, 0x65, 0x3a, 0x3a, 0x69, 0x64, 0x65, 0x6e, 0x74, 0x69, 0x74, 0x79, 0x5d, 0x00
.L_0:


//--------------------- .nv.shared._ZN7cutlass13device_kernelINS_4gemm6kernel13GemmUniversalIN4cute5tupleIJiiiiEEENS1_10collective13CollectiveMmaINS1_34MainloopSm90TmaGmmaWarpSpecializedILi9ENS5_IJNS4_1CILi1EEESB_SB_EEENS1_35KernelTmaWarpSpecializedCooperativeEEENS5_IJNSA_ILi384EEESF_NSA_ILi16EEEEEENS_6half_tENS5_IJlSB_lEEESI_SJ_NS4_8TiledMMAINS4_8MMA_AtomIJNS4_4SM904GMMA26MMA_64x192x16_F32F16F16_SSILNSN_5MajorE0ELSP_0ELNSN_7ScaleInE1ELSQ_1EEEEEENS4_6LayoutINS5_IJNSA_ILi2EEESB_SB_EEENS5_IJSB_NSA_ILi0EEESW_EEEEENS5_IJNS4_10UnderscoreESZ_SZ_EEEEENS4_13SM90_TMA_LOADENS4_14ComposedLayoutINS4_7SwizzleILi1ELi4ELi3EEENS4_18smem_ptr_flag_bitsILi16EEENST_INS5_IJNSA_ILi8EEESG_EEENS5_IJSG_SB_EEEEEEEvNS4_8identityES12_S1C_vS1D_EENS_8epilogue10collective6detail29Sm90TmaWarpSpecializedAdapterINS1G_15DefaultEpilogueISI_SJ_SJ_NS1F_6thread17LinearCombinationISI_Li1EffLNS1K_9ScaleType4KindE0ELNS_15FloatRoundStyleE2ESI_EENS1_15EpilogueDefaultEEEEEvvEEEEvNT_6ParamsE --------------------------
	.section	.nv.shared._ZN7cutlass13device_kernelINS_4gemm6kernel13GemmUniversalIN4cute5tupleIJiiiiEEENS1_10collective13CollectiveMmaINS1_34MainloopSm90TmaGmmaWarpSpecializedILi9ENS5_IJNS4_1CILi1EEESB_SB_EEENS1_35KernelTmaWarpSpecializedCooperativeEEENS5_IJNSA_ILi384EEESF_NSA_ILi16EEEEEENS_6half_tENS5_IJlSB_lEEESI_SJ_NS4_8TiledMMAINS4_8MMA_AtomIJNS4_4SM904GMMA26MMA_64x192x16_F32F16F16_SSILNSN_5MajorE0ELSP_0ELNSN_7ScaleInE1ELSQ_1EEEEEENS4_6LayoutINS5_IJNSA_ILi2EEESB_SB_EEENS5_IJSB_NSA_ILi0EEESW_EEEEENS5_IJNS4_10UnderscoreESZ_SZ_EEEEENS4_13SM90_TMA_LOADENS4_14ComposedLayoutINS4_7SwizzleILi1ELi4ELi3EEENS4_18smem_ptr_flag_bitsILi16EEENST_INS5_IJNSA_ILi8EEESG_EEENS5_IJSG_SB_EEEEEEEvNS4_8identityES12_S1C_vS1D_EENS_8epilogue10collective6detail29Sm90TmaWarpSpecializedAdapterINS1G_15DefaultEpilogueISI_SJ_SJ_NS1F_6thread17LinearCombinationISI_Li1EffLNS1K_9ScaleType4KindE0ELNS_15FloatRoundStyleE2ESI_EENS1_15EpilogueDefaultEEEEEvvEEEEvNT_6ParamsE,"aw",@nobits
	.sectionflags	@""
	.align	16
	.zero		1024


//--------------------- .nv.shared.reserved.0     --------------------------
	.section	.nv.shared.reserved.0,"aw",@nobits
	.weak		__nv_reservedSMEM_offset_0_alias
	.size		__nv_reservedSMEM_offset_0_alias, 0, 0
	.other		__nv_reservedSMEM_offset_0_alias,@"STO_CUDA_RESERVED_SHARED STV_DEFAULT"
__nv_reservedSMEM_offset_0_alias:
	.zero		0


//--------------------- .nv.global                --------------------------
	.section	.nv.global,"aw",@nobits
.nv.global:
	.type		_ZN39_INTERNAL_625325ab_4_k_cu_b3219445_93254cute1_E,@object
	.size		_ZN39_INTERNAL_625325ab_4_k_cu_b3219445_93254cute1_E,(_ZN39_INTERNAL_625325ab_4_k_cu_b3219445_93254cuda3std3__45__cpo6cbeginE - _ZN39_INTERNAL_625325ab_4_k_cu_b3219445_93254cute1_E)
_ZN39_INTERNAL_625325ab_4_k_cu_b3219445_93254cute1_E:
	.zero		1
	.type		_ZN39_INTERNAL_625325ab_4_k_cu_b3219445_93254cuda3std3__45__cpo6cbeginE,@object
	.size		_ZN39_INTERNAL_625325ab_4_k_cu_b3219445_93254cuda3std3__45__cpo6cbeginE,(_ZN39_INTERNAL_625325ab_4_k_cu_b3219445_93254cuda3std3__48in_placeE - _ZN39_INTERNAL_625325ab_4_k_cu_b3219445_93254cuda3std3__45__cpo6cbeginE)
_ZN39_INTERNAL_625325ab_4_k_cu_b3219445_93254cuda3std3__45__cpo6cbeginE:
	.zero		1
	.type		_ZN39_INTERNAL_625325ab_4_k_cu_b3219445_93254cuda3std3__48in_placeE,@object
	.size		_ZN39_INTERNAL_625325ab_4_k_cu_b3219445_93254cuda3std3__48in_placeE,(_ZN39_INTERNAL_625325ab_4_k_cu_b3219445_93254cuda3std6ranges3__45__cpo9iter_moveE - _ZN39_INTERNAL_625325ab_4_k_cu_b3219445_93254cuda3std3__48in_placeE)
_ZN39_INTERNAL_625325ab_4_k_cu_b3219445_93254cuda3std3__48in_placeE:
	.zero		1
	.type		_ZN39_INTERNAL_625325ab_4_k_cu_b3219445_93254cuda3std6ranges3__45__cpo9iter_moveE,@object
	.size		_ZN39_INTERNAL_625325ab_4_k_cu_b3219445_93254cuda3std6ranges3__45__cpo9iter_moveE,(_ZN39_INTERNAL_625325ab_4_k_cu_b3219445_93254cuda3std3__45__cpo5beginE - _ZN39_INTERNAL_625325ab_4_k_cu_b3219445_93254cuda3std6ranges3__45__cpo9iter_moveE)
_ZN39_INTERNAL_625325ab_4_k_cu_b3219445_93254cuda3std6ranges3__45__cpo9iter_moveE:
	.zero		1
	.type		_ZN39_INTERNAL_625325ab_4_k_cu_b3219445_93254cuda3std3__45__cpo5beginE,@object
	.size		_ZN39_INTERNAL_625325ab_4_k_cu_b3219445_93254cuda3std3__45__cpo5beginE,(_ZN39_INTERNAL_625325ab_4_k_cu_b3219445_93254cuda3std3__441_GLOBAL__N__625325ab_4_k_cu_b3219445_93256ignoreE - _ZN39_INTERNAL_625325ab_4_k_cu_b3219445_93254cuda3std3__45__cpo5beginE)
_ZN39_INTERNAL_625325ab_4_k_cu_b3219445_93254cuda3std3__45__cpo5beginE:
	.zero		1
	.type		_ZN39_INTERNAL_625325ab_4_k_cu_b3219445_93254cuda3std3__441_GLOBAL__N__625325ab_4_k_cu_b3219445_93256ignoreE,@object
	.size		_ZN39_INTERNAL_625325ab_4_k_cu_b3219445_93254cuda3std3__441_GLOBAL__N__625325ab_4_k_cu_b3219445_93256ignoreE,(_ZN39_INTERNAL_625325ab_4_k_cu_b3219445_93254cute7productE - _ZN39_INTERNAL_625325ab_4_k_cu_b3219445_93254cuda3std3__441_GLOBAL__N__625325ab_4_k_cu_b3219445_93256ignoreE)
_ZN39_INTERNAL_625325ab_4_k_cu_b3219445_93254cuda3std3__441_GLOBAL__N__625325ab_4_k_cu_b3219445_93256ignoreE:
	.zero		1
	.type		_ZN39_INTERNAL_625325ab_4_k_cu_b3219445_93254cute7productE,@object
	.size		_ZN39_INTERNAL_625325ab_4_k_cu_b3219445_93254cute7productE,(_ZN39_INTERNAL_625325ab_4_k_cu_b3219445_93254cuda3std3__45__cpo3endE - _ZN39_INTERNAL_625325ab_4_k_cu_b3219445_93254cute7productE)
_ZN39_INTERNAL_625325ab_4_k_cu_b3219445_93254cute7productE:
	.zero		1
	.type		_ZN39_INTERNAL_625325ab_4_k_cu_b3219445_93254cuda3std3__45__cpo3endE,@object
	.size		_ZN39_INTERNAL_625325ab_4_k_cu_b3219445_93254cuda3std3__45__cpo3endE,(_ZN39_INTERNAL_625325ab_4_k_cu_b3219445_93254cuda3std3__419piecewise_constructE - _ZN39_INTERNAL_625325ab_4_k_cu_b3219445_93254cuda3std3__45__cpo3endE)
_ZN39_INTERNAL_625325ab_4_k_cu_b3219445_93254cuda3std3__45__cpo3endE:
	.zero		1
	.type		_ZN39_INTERNAL_625325ab_4_k_cu_b3219445_93254cuda3std3__419piecewise_constructE,@object
	.size		_ZN39_INTERNAL_625325ab_4_k_cu_b3219445_93254cuda3std3__419piecewise_constructE,(_ZN39_INTERNAL_625325ab_4_k_cu_b3219445_93254cuda3std3__45__cpo4cendE - _ZN39_INTERNAL_625325ab_4_k_cu_b3219445_93254cuda3std3__419piecewise_constructE)
_ZN39_INTERNAL_625325ab_4_k_cu_b3219445_93254cuda3std3__419piecewise_constructE:
	.zero		1
	.type		_ZN39_INTERNAL_625325ab_4_k_cu_b3219445_93254cuda3std3__45__cpo4cendE,@object
	.size		_ZN39_INTERNAL_625325ab_4_k_cu_b3219445_93254cuda3std3__45__cpo4cendE,(_ZN39_INTERNAL_625325ab_4_k_cu_b3219445_93254cuda3std6ranges3__45__cpo4swapE - _ZN39_INTERNAL_625325ab_4_k_cu_b3219445_93254cuda3std3__45__cpo4cendE)
_ZN39_INTERNAL_625325ab_4_k_cu_b3219445_93254cuda3std3__45__cpo4cendE:
	.zero		1
	.type		_ZN39_INTERNAL_625325ab_4_k_cu_b3219445_93254cuda3std6ranges3__45__cpo4swapE,@object
	.size		_ZN39_INTERNAL_625325ab_4_k_cu_b3219445_93254cuda3std6ranges3__45__cpo4swapE,(.L_8 - _ZN39_INTERNAL_625325ab_4_k_cu_b3219445_93254cuda3std6ranges3__45__cpo4swapE)
_ZN39_INTERNAL_625325ab_4_k_cu_b3219445_93254cuda3std6ranges3__45__cpo4swapE:
	.zero		1
.L_8:


//--------------------- .nv.constant0._ZN7cutlass13device_kernelINS_4gemm6kernel13GemmUniversalIN4cute5tupleIJiiiiEEENS1_10collective13CollectiveMmaINS1_34MainloopSm90TmaGmmaWarpSpecializedILi9ENS5_IJNS4_1CILi1EEESB_SB_EEENS1_35KernelTmaWarpSpecializedCooperativeEEENS5_IJNSA_ILi384EEESF_NSA_ILi16EEEEEENS_6half_tENS5_IJlSB_lEEESI_SJ_NS4_8TiledMMAINS4_8MMA_AtomIJNS4_4SM904GMMA26MMA_64x192x16_F32F16F16_SSILNSN_5MajorE0ELSP_0ELNSN_7ScaleInE1ELSQ_1EEEEEENS4_6LayoutINS5_IJNSA_ILi2EEESB_SB_EEENS5_IJSB_NSA_ILi0EEESW_EEEEENS5_IJNS4_10UnderscoreESZ_SZ_EEEEENS4_13SM90_TMA_LOADENS4_14ComposedLayoutINS4_7SwizzleILi1ELi4ELi3EEENS4_18smem_ptr_flag_bitsILi16EEENST_INS5_IJNSA_ILi8EEESG_EEENS5_IJSG_SB_EEEEEEEvNS4_8identityES12_S1C_vS1D_EENS_8epilogue10collective6detail29Sm90TmaWarpSpecializedAdapterINS1G_15DefaultEpilogueISI_SJ_SJ_NS1F_6thread17LinearCombinationISI_Li1EffLNS1K_9ScaleType4KindE0ELNS_15FloatRoundStyleE2ESI_EENS1_15EpilogueDefaultEEEEEvvEEEEvNT_6ParamsE --------------------------
	.section	.nv.constant0._ZN7cutlass13device_kernelINS_4gemm6kernel13GemmUniversalIN4cute5tupleIJiiiiEEENS1_10collective13CollectiveMmaINS1_34MainloopSm90TmaGmmaWarpSpecializedILi9ENS5_IJNS4_1CILi1EEESB_SB_EEENS1_35KernelTmaWarpSpecializedCooperativeEEENS5_IJNSA_ILi384EEESF_NSA_ILi16EEEEEENS_6half_tENS5_IJlSB_lEEESI_SJ_NS4_8TiledMMAINS4_8MMA_AtomIJNS4_4SM904GMMA26MMA_64x192x16_F32F16F16_SSILNSN_5MajorE0ELSP_0ELNSN_7ScaleInE1ELSQ_1EEEEEENS4_6LayoutINS5_IJNSA_ILi2EEESB_SB_EEENS5_IJSB_NSA_ILi0EEESW_EEEEENS5_IJNS4_10UnderscoreESZ_SZ_EEEEENS4_13SM90_TMA_LOADENS4_14ComposedLayoutINS4_7SwizzleILi1ELi4ELi3EEENS4_18smem_ptr_flag_bitsILi16EEENST_INS5_IJNSA_ILi8EEESG_EEENS5_IJSG_SB_EEEEEEEvNS4_8identityES12_S1C_vS1D_EENS_8epilogue10collective6detail29Sm90TmaWarpSpecializedAdapterINS1G_15DefaultEpilogueISI_SJ_SJ_NS1F_6thread17LinearCombinationISI_Li1EffLNS1K_9ScaleType4KindE0ELNS_15FloatRoundStyleE2ESI_EENS1_15EpilogueDefaultEEEEEvvEEEEvNT_6ParamsE,"a",@progbits
	.sectionflags	@""
	.align	4
.nv.constant0._ZN7cutlass13device_kernelINS_4gemm6kernel13GemmUniversalIN4cute5tupleIJiiiiEEENS1_10collective13CollectiveMmaINS1_34MainloopSm90TmaGmmaWarpSpecializedILi9ENS5_IJNS4_1CILi1EEESB_SB_EEENS1_35KernelTmaWarpSpecializedCooperativeEEENS5_IJNSA_ILi384EEESF_NSA_ILi16EEEEEENS_6half_tENS5_IJlSB_lEEESI_SJ_NS4_8TiledMMAINS4_8MMA_AtomIJNS4_4SM904GMMA26MMA_64x192x16_F32F16F16_SSILNSN_5MajorE0ELSP_0ELNSN_7ScaleInE1ELSQ_1EEEEEENS4_6LayoutINS5_IJNSA_ILi2EEESB_SB_EEENS5_IJSB_NSA_ILi0EEESW_EEEEENS5_IJNS4_10UnderscoreESZ_SZ_EEEEENS4_13SM90_TMA_LOADENS4_14ComposedLayoutINS4_7SwizzleILi1ELi4ELi3EEENS4_18smem_ptr_flag_bitsILi16EEENST_INS5_IJNSA_ILi8EEESG_EEENS5_IJSG_SB_EEEEEEEvNS4_8identityES12_S1C_vS1D_EENS_8epilogue10collective6detail29Sm90TmaWarpSpecializedAdapterINS1G_15DefaultEpilogueISI_SJ_SJ_NS1F_6thread17LinearCombinationISI_Li1EffLNS1K_9ScaleType4KindE0ELNS_15FloatRoundStyleE2ESI_EENS1_15EpilogueDefaultEEEEEvvEEEEvNT_6ParamsE:
	.zero		1664


//--------------------- SYMBOLS --------------------------

	.type		.nv.reservedSmem.offset0,@object
	.size		.nv.reservedSmem.offset0,0x4
	.type		__assertfail,@function
